	.target	sm_90a

	.elftype	@"ET_EXEC"


//--------------------- .note.nv.tkinfo           --------------------------
	.section	.note.nv.tkinfo,"",@"SHT_NOTE"
	.sectionflags	@"SHF_NOTE_NV_TKINFO"
	.tkinfo
        /*0018*/ 	.word	0x00000002
        /*0030*/ 	.string	""
        /*0030*/ 	.string	"ptxas"
        /*0030*/ 	.string	"Cuda compilation tools, release 13.0, V13.0.88"
        /*0030*/ 	.string	"Build cuda_13.0.r13.0/compiler.36424714_0"
        /*0030*/ 	.string	"-arch sm_90a -m 64 "



//--------------------- .note.nv.cuinfo           --------------------------
	.section	.note.nv.cuinfo,"",@"SHT_NOTE"
	.sectionflags	@"SHF_NOTE_NV_CUINFO"
        /*0018*/ 	.short	0x0002
        /*001a*/ 	.short	0x005a
        /*001c*/ 	.short	0x0082
	.zero		2


//--------------------- .nv.info                  --------------------------
	.section	.nv.info,"",@"SHT_CUDA_INFO"
	.align	4


	//----- nvinfo : EIATTR_REGCOUNT
	.align		4
        /*0000*/ 	.byte	0x04, 0x2f
        /*0002*/ 	.short	(.L_12 - .L_11)
	.align		4
.L_11:
        /*0004*/ 	.word	index@(_ZN7cutlass13device_kernelINS_4conv6kernel13ConvUniversalINS1_16ConvProblemShapeILNS1_8OperatorE0ELi3EEENS1_10collective14CollectiveConvINS1_46MainloopSm90TmaGmmaWarpSpecializedImplicitGemmILS5_0ELi7ELi3EN4cute5tupleIJNSA_1CILi1EEESD_SD_EEENS1_36KernelImplicitTmaWarpSpecializedSm90ELi1EEENSB_IJNSC_ILi128EEESH_NSB_IJNSC_ILi64EEEEEEEEENS_6half_tESL_NSA_8TiledMMAINSA_8MMA_AtomIJNSA_4SM904GMMA26MMA_64x128x16_F32F16F16_SSILNSP_5MajorE0ELSR_0ELNSP_7ScaleInE1ELSS_1EEEEEENSA_6LayoutISE_NSB_IJNSC_ILi0EEESW_SW_EEEEENSB_IJNSA_10UnderscoreESZ_SZ_EEEEENS7_6detail26Sm90ImplicitGemmTileTraitsINSA_20SM90_TMA_LOAD_IM2COLENSA_14ComposedLayoutINSA_7SwizzleILi3ELi4ELi3EEENSA_18smem_ptr_flag_bitsILi16EEENSV_INSB_IJNSB_IJNSC_ILi8EEENSC_ILi16EEEEEENSB_IJSI_SD_EEENSB_IJSD_NSC_ILi7EEEEEEEEENSB_IJNSB_IJSI_NSC_ILi512EEEEEENSB_IJSD_SW_EEENSB_IJSW_NSC_ILi8192EEEEEEEEEEEEEvEENS13_INSA_13SM90_TMA_LOADES1O_vEEEENS_8epilogue10collective6detail29Sm90TmaWarpSpecializedAdapterINS1U_15DefaultEpilogueISL_NSB_IJNSB_IJllllEEESD_SW_EEES1Z_NS1T_6thread17LinearCombinationISL_Li1EffLNS20_9ScaleType4KindE0ELNS_15FloatRoundStyleE2ESL_EENS_4gemm15EpilogueDefaultEEEEEvvEEEEvNT_6ParamsE)
        /*0008*/ 	.word	0x0000009a


	//----- nvinfo : EIATTR_FRAME_SIZE
	.align		4
.L_12:
        /*000c*/ 	.byte	0x04, 0x11
        /*000e*/ 	.short	(.L_14 - .L_13)
	.align		4
.L_13:
        /*0010*/ 	.word	index@(_ZN7cutlass13device_kernelINS_4conv6kernel13ConvUniversalINS1_16ConvProblemShapeILNS1_8OperatorE0ELi3EEENS1_10collective14CollectiveConvINS1_46MainloopSm90TmaGmmaWarpSpecializedImplicitGemmILS5_0ELi7ELi3EN4cute5tupleIJNSA_1CILi1EEESD_SD_EEENS1_36KernelImplicitTmaWarpSpecializedSm90ELi1EEENSB_IJNSC_ILi128EEESH_NSB_IJNSC_ILi64EEEEEEEEENS_6half_tESL_NSA_8TiledMMAINSA_8MMA_AtomIJNSA_4SM904GMMA26MMA_64x128x16_F32F16F16_SSILNSP_5MajorE0ELSR_0ELNSP_7ScaleInE1ELSS_1EEEEEENSA_6LayoutISE_NSB_IJNSC_ILi0EEESW_SW_EEEEENSB_IJNSA_10UnderscoreESZ_SZ_EEEEENS7_6detail26Sm90ImplicitGemmTileTraitsINSA_20SM90_TMA_LOAD_IM2COLENSA_14ComposedLayoutINSA_7SwizzleILi3ELi4ELi3EEENSA_18smem_ptr_flag_bitsILi16EEENSV_INSB_IJNSB_IJNSC_ILi8EEENSC_ILi16EEEEEENSB_IJSI_SD_EEENSB_IJSD_NSC_ILi7EEEEEEEEENSB_IJNSB_IJSI_NSC_ILi512EEEEEENSB_IJSD_SW_EEENSB_IJSW_NSC_ILi8192EEEEEEEEEEEEEvEENS13_INSA_13SM90_TMA_LOADES1O_vEEEENS_8epilogue10collective6detail29Sm90TmaWarpSpecializedAdapterINS1U_15DefaultEpilogueISL_NSB_IJNSB_IJllllEEESD_SW_EEES1Z_NS1T_6thread17LinearCombinationISL_Li1EffLNS20_9ScaleType4KindE0ELNS_15FloatRoundStyleE2ESL_EENS_4gemm15EpilogueDefaultEEEEEvvEEEEvNT_6ParamsE)
        /*0014*/ 	.word	0x00000000


	//----- nvinfo : EIATTR_MIN_STACK_SIZE
	.align		4
.L_14:
        /*0018*/ 	.byte	0x04, 0x12
        /*001a*/ 	.short	(.L_16 - .L_15)
	.align		4
.L_15:
        /*001c*/ 	.word	index@(_ZN7cutlass13device_kernelINS_4conv6kernel13ConvUniversalINS1_16ConvProblemShapeILNS1_8OperatorE0ELi3EEENS1_10collective14CollectiveConvINS1_46MainloopSm90TmaGmmaWarpSpecializedImplicitGemmILS5_0ELi7ELi3EN4cute5tupleIJNSA_1CILi1EEESD_SD_EEENS1_36KernelImplicitTmaWarpSpecializedSm90ELi1EEENSB_IJNSC_ILi128EEESH_NSB_IJNSC_ILi64EEEEEEEEENS_6half_tESL_NSA_8TiledMMAINSA_8MMA_AtomIJNSA_4SM904GMMA26MMA_64x128x16_F32F16F16_SSILNSP_5MajorE0ELSR_0ELNSP_7ScaleInE1ELSS_1EEEEEENSA_6LayoutISE_NSB_IJNSC_ILi0EEESW_SW_EEEEENSB_IJNSA_10UnderscoreESZ_SZ_EEEEENS7_6detail26Sm90ImplicitGemmTileTraitsINSA_20SM90_TMA_LOAD_IM2COLENSA_14ComposedLayoutINSA_7SwizzleILi3ELi4ELi3EEENSA_18smem_ptr_flag_bitsILi16EEENSV_INSB_IJNSB_IJNSC_ILi8EEENSC_ILi16EEEEEENSB_IJSI_SD_EEENSB_IJSD_NSC_ILi7EEEEEEEEENSB_IJNSB_IJSI_NSC_ILi512EEEEEENSB_IJSD_SW_EEENSB_IJSW_NSC_ILi8192EEEEEEEEEEEEEvEENS13_INSA_13SM90_TMA_LOADES1O_vEEEENS_8epilogue10collective6detail29Sm90TmaWarpSpecializedAdapterINS1U_15DefaultEpilogueISL_NSB_IJNSB_IJllllEEESD_SW_EEES1Z_NS1T_6thread17LinearCombinationISL_Li1EffLNS20_9ScaleType4KindE0ELNS_15FloatRoundStyleE2ESL_EENS_4gemm15EpilogueDefaultEEEEEvvEEEEvNT_6ParamsE)
        /*0020*/ 	.word	0x00000000
.L_16:


//--------------------- .nv.compat                --------------------------
	.section	.nv.compat,"",@"SHT_CUDA_COMPAT_INFO"
	.align	4
        /*0000*/ 	.byte	0x02, 0x09, 0x01, 0x00, 0x02, 0x02, 0x04, 0x00, 0x02, 0x05, 0x05, 0x00, 0x03, 0x07, 0x01, 0x01
        /*0010*/ 	.byte	0x02, 0x03, 0x01, 0x00, 0x02, 0x06, 0x01, 0x00, 0x04, 0x0b, 0x08, 0x00, 0x00, 0x00, 0x00, 0x00
        /*0020*/ 	.byte	0x00, 0x00, 0x00, 0x00


//--------------------- .nv.info._ZN7cutlass13device_kernelINS_4conv6kernel13ConvUniversalINS1_16ConvProblemShapeILNS1_8OperatorE0ELi3EEENS1_10collective14CollectiveConvINS1_46MainloopSm90TmaGmmaWarpSpecializedImplicitGemmILS5_0ELi7ELi3EN4cute5tupleIJNSA_1CILi1EEESD_SD_EEENS1_36KernelImplicitTmaWarpSpecializedSm90ELi1EEENSB_IJNSC_ILi128EEESH_NSB_IJNSC_ILi64EEEEEEEEENS_6half_tESL_NSA_8TiledMMAINSA_8MMA_AtomIJNSA_4SM904GMMA26MMA_64x128x16_F32F16F16_SSILNSP_5MajorE0ELSR_0ELNSP_7ScaleInE1ELSS_1EEEEEENSA_6LayoutISE_NSB_IJNSC_ILi0EEESW_SW_EEEEENSB_IJNSA_10UnderscoreESZ_SZ_EEEEENS7_6detail26Sm90ImplicitGemmTileTraitsINSA_20SM90_TMA_LOAD_IM2COLENSA_14ComposedLayoutINSA_7SwizzleILi3ELi4ELi3EEENSA_18smem_ptr_flag_bitsILi16EEENSV_INSB_IJNSB_IJNSC_ILi8EEENSC_ILi16EEEEEENSB_IJSI_SD_EEENSB_IJSD_NSC_ILi7EEEEEEEEENSB_IJNSB_IJSI_NSC_ILi512EEEEEENSB_IJSD_SW_EEENSB_IJSW_NSC_ILi8192EEEEEEEEEEEEEvEENS13_INSA_13SM90_TMA_LOADES1O_vEEEENS_8epilogue10collective6detail29Sm90TmaWarpSpecializedAdapterINS1U_15DefaultEpilogueISL_NSB_IJNSB_IJllllEEESD_SW_EEES1Z_NS1T_6thread17LinearCombinationISL_Li1EffLNS20_9ScaleType4KindE0ELNS_15FloatRoundStyleE2ESL_EENS_4gemm15EpilogueDefaultEEEEEvvEEEEvNT_6ParamsE --------------------------
	.section	.nv.info._ZN7cutlass13device_kernelINS_4conv6kernel13ConvUniversalINS1_16ConvProblemShapeILNS1_8OperatorE0ELi3EEENS1_10collective14CollectiveConvINS1_46MainloopSm90TmaGmmaWarpSpecializedImplicitGemmILS5_0ELi7ELi3EN4cute5tupleIJNSA_1CILi1EEESD_SD_EEENS1_36KernelImplicitTmaWarpSpecializedSm90ELi1EEENSB_IJNSC_ILi128EEESH_NSB_IJNSC_ILi64EEEEEEEEENS_6half_tESL_NSA_8TiledMMAINSA_8MMA_AtomIJNSA_4SM904GMMA26MMA_64x128x16_F32F16F16_SSILNSP_5MajorE0ELSR_0ELNSP_7ScaleInE1ELSS_1EEEEEENSA_6LayoutISE_NSB_IJNSC_ILi0EEESW_SW_EEEEENSB_IJNSA_10UnderscoreESZ_SZ_EEEEENS7_6detail26Sm90ImplicitGemmTileTraitsINSA_20SM90_TMA_LOAD_IM2COLENSA_14ComposedLayoutINSA_7SwizzleILi3ELi4ELi3EEENSA_18smem_ptr_flag_bitsILi16EEENSV_INSB_IJNSB_IJNSC_ILi8EEENSC_ILi16EEEEEENSB_IJSI_SD_EEENSB_IJSD_NSC_ILi7EEEEEEEEENSB_IJNSB_IJSI_NSC_ILi512EEEEEENSB_IJSD_SW_EEENSB_IJSW_NSC_ILi8192EEEEEEEEEEEEEvEENS13_INSA_13SM90_TMA_LOADES1O_vEEEENS_8epilogue10collective6detail29Sm90TmaWarpSpecializedAdapterINS1U_15DefaultEpilogueISL_NSB_IJNSB_IJllllEEESD_SW_EEES1Z_NS1T_6thread17LinearCombinationISL_Li1EffLNS20_9ScaleType4KindE0ELNS_15FloatRoundStyleE2ESL_EENS_4gemm15EpilogueDefaultEEEEEvvEEEEvNT_6ParamsE,"",@"SHT_CUDA_INFO"
	.sectionflags	@""
	.align	4


	//----- nvinfo : EIATTR_CUDA_API_VERSION
	.align		4
        /*0000*/ 	.byte	0x04, 0x37
        /*0002*/ 	.short	(.L_18 - .L_17)
.L_17:
        /*0004*/ 	.word	0x00000082


	//----- nvinfo : EIATTR_KPARAM_INFO
	.align		4
.L_18:
        /*0008*/ 	.byte	0x04, 0x17
        /*000a*/ 	.short	(.L_20 - .L_19)
.L_19:
        /*000c*/ 	.word	0x00000000
        /*0010*/ 	.short	0x0000
        /*0012*/ 	.short	0x0070
        /*0014*/ 	.byte	0x00, 0xf0, 0x01, 0x10


	//----- nvinfo : EIATTR_SPARSE_MMA_MASK
	.align		4
.L_20:
        /*0018*/ 	.byte	0x03, 0x50
        /*001a*/ 	.short	0x0000


	//----- nvinfo : EIATTR_MAXREG_COUNT
	.align		4
        /*001c*/ 	.byte	0x03, 0x1b
        /*001e*/ 	.short	0x00ff


	//----- nvinfo : EIATTR_NUM_BARRIERS
	.align		4
        /*0020*/ 	.byte	0x02, 0x4c
        /*0022*/ 	.byte	0x01
	.zero		1


	//----- nvinfo : EIATTR_MERCURY_ISA_VERSION
	.align		4
        /*0024*/ 	.byte	0x03, 0x5f
        /*0026*/ 	.short	0x0101


	//----- nvinfo : EIATTR_COOP_GROUP_MASK_REGIDS
	.align		4
        /*0028*/ 	.byte	0x04, 0x29
        /*002a*/ 	.short	(.L_22 - .L_21)


	//   ....[0]....
.L_21:
        /*002c*/ 	.word	0xffffffff


	//   ....[1]....
        /*0030*/ 	.word	0xffffffff


	//   ....[2]....
        /*0034*/ 	.word	0xffffffff


	//----- nvinfo : EIATTR_COOP_GROUP_INSTR_OFFSETS
	.align		4
.L_22:
        /*0038*/ 	.byte	0x04, 0x28
        /*003a*/ 	.short	(.L_24 - .L_23)


	//   ....[0]....
.L_23:
        /*003c*/ 	.word	0x00000060


	//   ....[1]....
        /*0040*/ 	.word	0x00000070


	//   ....[2]....
        /*0044*/ 	.word	0x00000130


	//----- nvinfo : EIATTR_MBARRIER_INSTR_OFFSETS
	.align		4
.L_24:
        /*0048*/ 	.byte	0x04, 0x39
        /*004a*/ 	.short	(.L_26 - .L_25)


	//   ....[0]....
.L_25:
        /*004c*/ 	.word	0x00000250
        /*0050*/ 	.word	0x000000ff
        /*0054*/ 	.word	0x00038000
        /*0058*/ 	.short	0x0100
        /*005a*/ 	.byte	0x08
	.zero		1


	//   ....[1]....
        /*005c*/ 	.word	0x00000260
        /*0060*/ 	.word	0x000000ff
        /*0064*/ 	.word	0x00038038
        /*0068*/ 	.short	0x0100
        /*006a*/ 	.byte	0x08
	.zero		1


	//   ....[2]....
        /*006c*/ 	.word	0x00000270
        /*0070*/ 	.word	0x000000ff
        /*0074*/ 	.word	0x00038008
        /*0078*/ 	.short	0x0100
        /*007a*/ 	.byte	0x08
	.zero		1


	//   ....[3]....
        /*007c*/ 	.word	0x00000280
        /*0080*/ 	.word	0x000000ff
        /*0084*/ 	.word	0x00038040
        /*0088*/ 	.short	0x0100
        /*008a*/ 	.byte	0x08
	.zero		1


	//   ....[4]....
        /*008c*/ 	.word	0x00000290
        /*0090*/ 	.word	0x000000ff
        /*0094*/ 	.word	0x00038010
        /*0098*/ 	.short	0x0100
        /*009a*/ 	.byte	0x08
	.zero		1


	//   ....[5]....
        /*009c*/ 	.word	0x000002a0
        /*00a0*/ 	.word	0x000000ff
        /*00a4*/ 	.word	0x00038048
        /*00a8*/ 	.short	0x0100
        /*00aa*/ 	.byte	0x08
	.zero		1


	//   ....[6]....
        /*00ac*/ 	.word	0x000002b0
        /*00b0*/ 	.word	0x000000ff
        /*00b4*/ 	.word	0x00038018
        /*00b8*/ 	.short	0x0100
        /*00ba*/ 	.byte	0x08
	.zero		1


	//   ....[7]....
        /*00bc*/ 	.word	0x000002c0
        /*00c0*/ 	.word	0x000000ff
        /*00c4*/ 	.word	0x00038050
        /*00c8*/ 	.short	0x0100
        /*00ca*/ 	.byte	0x08
	.zero		1


	//   ....[8]....
        /*00cc*/ 	.word	0x000002d0
        /*00d0*/ 	.word	0x000000ff
        /*00d4*/ 	.word	0x00038020
        /*00d8*/ 	.short	0x0100
        /*00da*/ 	.byte	0x08
	.zero		1


	//   ....[9]....
        /*00dc*/ 	.word	0x000002e0
        /*00e0*/ 	.word	0x000000ff
        /*00e4*/ 	.word	0x00038058
        /*00e8*/ 	.short	0x0100
        /*00ea*/ 	.byte	0x08
	.zero		1


	//   ....[10]....
        /*00ec*/ 	.word	0x000002f0
        /*00f0*/ 	.word	0x000000ff
        /*00f4*/ 	.word	0x00038028
        /*00f8*/ 	.short	0x0100
        /*00fa*/ 	.byte	0x08
	.zero		1


	//   ....[11]....
        /*00fc*/ 	.word	0x00000300
        /*0100*/ 	.word	0x000000ff
        /*0104*/ 	.word	0x00038060
        /*0108*/ 	.short	0x0100
        /*010a*/ 	.byte	0x08
	.zero		1


	//   ....[12]....
        /*010c*/ 	.word	0x00000310
        /*0110*/ 	.word	0x000000ff
        /*0114*/ 	.word	0x00038030
        /*0118*/ 	.short	0x0100
        /*011a*/ 	.byte	0x08
	.zero		1


	//   ....[13]....
        /*011c*/ 	.word	0x00000320
        /*0120*/ 	.word	0x000000ff
        /*0124*/ 	.word	0x00038068
        /*0128*/ 	.short	0x0100
        /*012a*/ 	.byte	0x08
	.zero		1


	//   ....[14]....
        /*012c*/ 	.word	0x00000be0
        /*0130*/ 	.word	0x00000004
        /*0134*/ 	.word	0x00038000
        /*0138*/ 	.short	0x010a
        /*013a*/ 	.byte	0x3f
	.zero		1


	//   ....[15]....
        /*013c*/ 	.word	0x00001040
        /*0140*/ 	.word	0x00000004
        /*0144*/ 	.word	0x00038000
        /*0148*/ 	.short	0x010a
        /*014a*/ 	.byte	0x3f
	.zero		1


	//   ....[16]....
        /*014c*/ 	.word	0x00001320
        /*0150*/ 	.word	0x000000ff
        /*0154*/ 	.word	0x00000000
        /*0158*/ 	.short	0x0101
        /*015a*/ 	.byte	0x08
	.zero		1


	//   ....[17]....
        /*015c*/ 	.word	0x00001530
        /*0160*/ 	.word	0x00000002
        /*0164*/ 	.word	0x00000000
        /*0168*/ 	.short	0x0101
        /*016a*/ 	.byte	0x3f
	.zero		1


	//   ....[18]....
        /*016c*/ 	.word	0x000092a0
        /*0170*/ 	.word	0x00000011
        /*0174*/ 	.word	0x00038038
        /*0178*/ 	.short	0x010a
        /*017a*/ 	.byte	0x3f
	.zero		1


	//   ....[19]....
        /*017c*/ 	.word	0x00009ac0
        /*0180*/ 	.word	0x00000000
        /*0184*/ 	.word	0x00000000
        /*0188*/ 	.short	0x010a
        /*018a*/ 	.byte	0x3f
	.zero		1


	//   ....[20]....
        /*018c*/ 	.word	0x00009b70
        /*0190*/ 	.word	0x00000000
        /*0194*/ 	.word	0x00000000
        /*0198*/ 	.short	0x010a
        /*019a*/ 	.byte	0x3f
	.zero		1


	//   ....[21]....
        /*019c*/ 	.word	0x00009c20
        /*01a0*/ 	.word	0x00000000
        /*01a4*/ 	.word	0x00000000
        /*01a8*/ 	.short	0x010a
        /*01aa*/ 	.byte	0x3f
	.zero		1


	//   ....[22]....
        /*01ac*/ 	.word	0x00009cd0
        /*01b0*/ 	.word	0x00000000
        /*01b4*/ 	.word	0x00000000
        /*01b8*/ 	.short	0x010a
        /*01ba*/ 	.byte	0x3f
	.zero		1


	//   ....[23]....
        /*01bc*/ 	.word	0x00009d80
        /*01c0*/ 	.word	0x00000000
        /*01c4*/ 	.word	0x00000000
        /*01c8*/ 	.short	0x010a
        /*01ca*/ 	.byte	0x3f
	.zero		1


	//   ....[24]....
        /*01cc*/ 	.word	0x00009e30
        /*01d0*/ 	.word	0x00000000
        /*01d4*/ 	.word	0x00000000
        /*01d8*/ 	.short	0x010a
        /*01da*/ 	.byte	0x3f
	.zero		1


	//   ....[25]....
        /*01dc*/ 	.word	0x00009ee0
        /*01e0*/ 	.word	0x00000002
        /*01e4*/ 	.word	0x00000000
        /*01e8*/ 	.short	0x010a
        /*01ea*/ 	.byte	0x3f
	.zero		1


	//----- nvinfo : EIATTR_NUM_MBARRIERS
	.align		4
.L_26:
        /*01ec*/ 	.byte	0x03, 0x38
        /*01ee*/ 	.short	0x000e


	//----- nvinfo : EIATTR_EXIT_INSTR_OFFSETS
	.align		4
        /*01f0*/ 	.byte	0x04, 0x1c
        /*01f2*/ 	.short	(.L_28 - .L_27)


	//   ....[0]....
.L_27:
        /*01f4*/ 	.word	0x00000710


	//   ....[1]....
        /*01f8*/ 	.word	0x00001680


	//   ....[2]....
        /*01fc*/ 	.word	0x00006b80


	//   ....[3]....
        /*0200*/ 	.word	0x00006bb0


	//   ....[4]....
        /*0204*/ 	.word	0x00009050


	//   ....[5]....
        /*0208*/ 	.word	0x00009080


	//   ....[6]....
        /*020c*/ 	.word	0x000090a0


	//   ....[7]....
        /*0210*/ 	.word	0x000099c0


	//   ....[8]....
        /*0214*/ 	.word	0x00009f10


	//----- nvinfo : EIATTR_MAX_THREADS
	.align		4
.L_28:
        /*0218*/ 	.byte	0x04, 0x05
        /*021a*/ 	.short	(.L_30 - .L_29)
.L_29:
        /*021c*/ 	.word	0x00000100
        /*0220*/ 	.word	0x00000001
        /*0224*/ 	.word	0x00000001


	//----- nvinfo : EIATTR_CRS_STACK_SIZE
	.align		4
.L_30:
        /*0228*/ 	.byte	0x04, 0x1e
        /*022a*/ 	.short	(.L_32 - .L_31)
.L_31:
        /*022c*/ 	.word	0x00000000


	//----- nvinfo : EIATTR_CBANK_PARAM_SIZE
	.align		4
.L_32:
        /*0230*/ 	.byte	0x03, 0x19
        /*0232*/ 	.short	0x0470


	//----- nvinfo : EIATTR_PARAM_CBANK
	.align		4
        /*0234*/ 	.byte	0x04, 0x0a
        /*0236*/ 	.short	(.L_34 - .L_33)
	.align		4
.L_33:
        /*0238*/ 	.word	index@(.nv.constant0._ZN7cutlass13device_kernelINS_4conv6kernel13ConvUniversalINS1_16ConvProblemShapeILNS1_8OperatorE0ELi3EEENS1_10collective14CollectiveConvINS1_46MainloopSm90TmaGmmaWarpSpecializedImplicitGemmILS5_0ELi7ELi3EN4cute5tupleIJNSA_1CILi1EEESD_SD_EEENS1_36KernelImplicitTmaWarpSpecializedSm90ELi1EEENSB_IJNSC_ILi128EEESH_NSB_IJNSC_ILi64EEEEEEEEENS_6half_tESL_NSA_8TiledMMAINSA_8MMA_AtomIJNSA_4SM904GMMA26MMA_64x128x16_F32F16F16_SSILNSP_5MajorE0ELSR_0ELNSP_7ScaleInE1ELSS_1EEEEEENSA_6LayoutISE_NSB_IJNSC_ILi0EEESW_SW_EEEEENSB_IJNSA_10UnderscoreESZ_SZ_EEEEENS7_6detail26Sm90ImplicitGemmTileTraitsINSA_20SM90_TMA_LOAD_IM2COLENSA_14ComposedLayoutINSA_7SwizzleILi3ELi4ELi3EEENSA_18smem_ptr_flag_bitsILi16EEENSV_INSB_IJNSB_IJNSC_ILi8EEENSC_ILi16EEEEEENSB_IJSI_SD_EEENSB_IJSD_NSC_ILi7EEEEEEEEENSB_IJNSB_IJSI_NSC_ILi512EEEEEENSB_IJSD_SW_EEENSB_IJSW_NSC_ILi8192EEEEEEEEEEEEEvEENS13_INSA_13SM90_TMA_LOADES1O_vEEEENS_8epilogue10collective6detail29Sm90TmaWarpSpecializedAdapterINS1U_15DefaultEpilogueISL_NSB_IJNSB_IJllllEEESD_SW_EEES1Z_NS1T_6thread17LinearCombinationISL_Li1EffLNS20_9ScaleType4KindE0ELNS_15FloatRoundStyleE2ESL_EENS_4gemm15EpilogueDefaultEEEEEvvEEEEvNT_6ParamsE)
        /*023c*/ 	.short	0x0210
        /*023e*/ 	.short	0x0470


	//----- nvinfo : EIATTR_SW_WAR
	.align		4
.L_34:
        /*0240*/ 	.byte	0x04, 0x36
        /*0242*/ 	.short	(.L_36 - .L_35)
.L_35:
        /*0244*/ 	.word	0x00000008
.L_36:


//--------------------- .nv.callgraph             --------------------------
	.section	.nv.callgraph,"",@"SHT_CUDA_CALLGRAPH"
	.align	4
	.sectionentsize	8
	.align		4
        /*0000*/ 	.word	0x00000000
	.align		4
        /*0004*/ 	.word	0xffffffff
	.align		4
        /*0008*/ 	.word	0x00000000
	.align		4
        /*000c*/ 	.word	0xfffffffe
	.align		4
        /*0010*/ 	.word	0x00000000
	.align		4
        /*0014*/ 	.word	0xfffffffd
	.align		4
        /*0018*/ 	.word	0x00000000
	.align		4
        /*001c*/ 	.word	0xfffffffc


//--------------------- .nv.constant4             --------------------------
	.section	.nv.constant4,"a",@progbits
	.align	8
	.align		8
.nv.constant4:
        /*0000*/ 	.dword	_ZN39_INTERNAL_ce88ec90_4_k_cu_3043ab51_37014cuda3std3__45__cpo5beginE
	.align		8
        /*0008*/ 	.dword	_ZN39_INTERNAL_ce88ec90_4_k_cu_3043ab51_37014cuda3std3__45__cpo3endE
	.align		8
        /*0010*/ 	.dword	_ZN39_INTERNAL_ce88ec90_4_k_cu_3043ab51_37014cuda3std3__45__cpo6cbeginE
	.align		8
        /*0018*/ 	.dword	_ZN39_INTERNAL_ce88ec90_4_k_cu_3043ab51_37014cuda3std3__45__cpo4cendE
	.align		8
        /*0020*/ 	.dword	_ZN39_INTERNAL_ce88ec90_4_k_cu_3043ab51_37014cuda3std3__441_GLOBAL__N__ce88ec90_4_k_cu_3043ab51_37016ignoreE
	.align		8
        /*0028*/ 	.dword	_ZN39_INTERNAL_ce88ec90_4_k_cu_3043ab51_37014cuda3std3__419piecewise_constructE
	.align		8
        /*0030*/ 	.dword	_ZN39_INTERNAL_ce88ec90_4_k_cu_3043ab51_37014cuda3std3__48in_placeE
	.align		8
        /*0038*/ 	.dword	_ZN39_INTERNAL_ce88ec90_4_k_cu_3043ab51_37014cuda3std6ranges3__45__cpo4swapE
	.align		8
        /*0040*/ 	.dword	_ZN39_INTERNAL_ce88ec90_4_k_cu_3043ab51_37014cuda3std6ranges3__45__cpo9iter_moveE
	.align		8
        /*0048*/ 	.dword	_ZN39_INTERNAL_ce88ec90_4_k_cu_3043ab51_37014cute7productE
	.align		8
        /*0050*/ 	.dword	_ZN39_INTERNAL_ce88ec90_4_k_cu_3043ab51_37014cute1_E


//--------------------- .text._ZN7cutlass13device_kernelINS_4conv6kernel13ConvUniversalINS1_16ConvProblemShapeILNS1_8OperatorE0ELi3EEENS1_10collective14CollectiveConvINS1_46MainloopSm90TmaGmmaWarpSpecializedImplicitGemmILS5_0ELi7ELi3EN4cute5tupleIJNSA_1CILi1EEESD_SD_EEENS1_36KernelImplicitTmaWarpSpecializedSm90ELi1EEENSB_IJNSC_ILi128EEESH_NSB_IJNSC_ILi64EEEEEEEEENS_6half_tESL_NSA_8TiledMMAINSA_8MMA_AtomIJNSA_4SM904GMMA26MMA_64x128x16_F32F16F16_SSILNSP_5MajorE0ELSR_0ELNSP_7ScaleInE1ELSS_1EEEEEENSA_6LayoutISE_NSB_IJNSC_ILi0EEESW_SW_EEEEENSB_IJNSA_10UnderscoreESZ_SZ_EEEEENS7_6detail26Sm90ImplicitGemmTileTraitsINSA_20SM90_TMA_LOAD_IM2COLENSA_14ComposedLayoutINSA_7SwizzleILi3ELi4ELi3EEENSA_18smem_ptr_flag_bitsILi16EEENSV_INSB_IJNSB_IJNSC_ILi8EEENSC_ILi16EEEEEENSB_IJSI_SD_EEENSB_IJSD_NSC_ILi7EEEEEEEEENSB_IJNSB_IJSI_NSC_ILi512EEEEEENSB_IJSD_SW_EEENSB_IJSW_NSC_ILi8192EEEEEEEEEEEEEvEENS13_INSA_13SM90_TMA_LOADES1O_vEEEENS_8epilogue10collective6detail29Sm90TmaWarpSpecializedAdapterINS1U_15DefaultEpilogueISL_NSB_IJNSB_IJllllEEESD_SW_EEES1Z_NS1T_6thread17LinearCombinationISL_Li1EffLNS20_9ScaleType4KindE0ELNS_15FloatRoundStyleE2ESL_EENS_4gemm15EpilogueDefaultEEEEEvvEEEEvNT_6ParamsE --------------------------
	.section	.text._ZN7cutlass13device_kernelINS_4conv6kernel13ConvUniversalINS1_16ConvProblemShapeILNS1_8OperatorE0ELi3EEENS1_10collective14CollectiveConvINS1_46MainloopSm90TmaGmmaWarpSpecializedImplicitGemmILS5_0ELi7ELi3EN4cute5tupleIJNSA_1CILi1EEESD_SD_EEENS1_36KernelImplicitTmaWarpSpecializedSm90ELi1EEENSB_IJNSC_ILi128EEESH_NSB_IJNSC_ILi64EEEEEEEEENS_6half_tESL_NSA_8TiledMMAINSA_8MMA_AtomIJNSA_4SM904GMMA26MMA_64x128x16_F32F16F16_SSILNSP_5MajorE0ELSR_0ELNSP_7ScaleInE1ELSS_1EEEEEENSA_6LayoutISE_NSB_IJNSC_ILi0EEESW_SW_EEEEENSB_IJNSA_10UnderscoreESZ_SZ_EEEEENS7_6detail26Sm90ImplicitGemmTileTraitsINSA_20SM90_TMA_LOAD_IM2COLENSA_14ComposedLayoutINSA_7SwizzleILi3ELi4ELi3EEENSA_18smem_ptr_flag_bitsILi16EEENSV_INSB_IJNSB_IJNSC_ILi8EEENSC_ILi16EEEEEENSB_IJSI_SD_EEENSB_IJSD_NSC_ILi7EEEEEEEEENSB_IJNSB_IJSI_NSC_ILi512EEEEEENSB_IJSD_SW_EEENSB_IJSW_NSC_ILi8192EEEEEEEEEEEEEvEENS13_INSA_13SM90_TMA_LOADES1O_vEEEENS_8epilogue10collective6detail29Sm90TmaWarpSpecializedAdapterINS1U_15DefaultEpilogueISL_NSB_IJNSB_IJllllEEESD_SW_EEES1Z_NS1T_6thread17LinearCombinationISL_Li1EffLNS20_9ScaleType4KindE0ELNS_15FloatRoundStyleE2ESL_EENS_4gemm15EpilogueDefaultEEEEEvvEEEEvNT_6ParamsE,"ax",@progbits
	.align	128
.text._ZN7cutlass13device_kernelINS_4conv6kernel13ConvUniversalINS1_16ConvProblemShapeILNS1_8OperatorE0ELi3EEENS1_10collective14CollectiveConvINS1_46MainloopSm90TmaGmmaWarpSpecializedImplicitGemmILS5_0ELi7ELi3EN4cute5tupleIJNSA_1CILi1EEESD_SD_EEENS1_36KernelImplicitTmaWarpSpecializedSm90ELi1EEENSB_IJNSC_ILi128EEESH_NSB_IJNSC_ILi64EEEEEEEEENS_6half_tESL_NSA_8TiledMMAINSA_8MMA_AtomIJNSA_4SM904GMMA26MMA_64x128x16_F32F16F16_SSILNSP_5MajorE0ELSR_0ELNSP_7ScaleInE1ELSS_1EEEEEENSA_6LayoutISE_NSB_IJNSC_ILi0EEESW_SW_EEEEENSB_IJNSA_10UnderscoreESZ_SZ_EEEEENS7_6detail26Sm90ImplicitGemmTileTraitsINSA_20SM90_TMA_LOAD_IM2COLENSA_14ComposedLayoutINSA_7SwizzleILi3ELi4ELi3EEENSA_18smem_ptr_flag_bitsILi16EEENSV_INSB_IJNSB_IJNSC_ILi8EEENSC_ILi16EEEEEENSB_IJSI_SD_EEENSB_IJSD_NSC_ILi7EEEEEEEEENSB_IJNSB_IJSI_NSC_ILi512EEEEEENSB_IJSD_SW_EEENSB_IJSW_NSC_ILi8192EEEEEEEEEEEEEvEENS13_INSA_13SM90_TMA_LOADES1O_vEEEENS_8epilogue10collective6detail29Sm90TmaWarpSpecializedAdapterINS1U_15DefaultEpilogueISL_NSB_IJNSB_IJllllEEESD_SW_EEES1Z_NS1T_6thread17LinearCombinationISL_Li1EffLNS20_9ScaleType4KindE0ELNS_15FloatRoundStyleE2ESL_EENS_4gemm15EpilogueDefaultEEEEEvvEEEEvNT_6ParamsE:
        .type           _ZN7cutlass13device_kernelINS_4conv6kernel13ConvUniversalINS1_16ConvProblemShapeILNS1_8OperatorE0ELi3EEENS1_10collective14CollectiveConvINS1_46MainloopSm90TmaGmmaWarpSpecializedImplicitGemmILS5_0ELi7ELi3EN4cute5tupleIJNSA_1CILi1EEESD_SD_EEENS1_36KernelImplicitTmaWarpSpecializedSm90ELi1EEENSB_IJNSC_ILi128EEESH_NSB_IJNSC_ILi64EEEEEEEEENS_6half_tESL_NSA_8TiledMMAINSA_8MMA_AtomIJNSA_4SM904GMMA26MMA_64x128x16_F32F16F16_SSILNSP_5MajorE0ELSR_0ELNSP_7ScaleInE1ELSS_1EEEEEENSA_6LayoutISE_NSB_IJNSC_ILi0EEESW_SW_EEEEENSB_IJNSA_10UnderscoreESZ_SZ_EEEEENS7_6detail26Sm90ImplicitGemmTileTraitsINSA_20SM90_TMA_LOAD_IM2COLENSA_14ComposedLayoutINSA_7SwizzleILi3ELi4ELi3EEENSA_18smem_ptr_flag_bitsILi16EEENSV_INSB_IJNSB_IJNSC_ILi8EEENSC_ILi16EEEEEENSB_IJSI_SD_EEENSB_IJSD_NSC_ILi7EEEEEEEEENSB_IJNSB_IJSI_NSC_ILi512EEEEEENSB_IJSD_SW_EEENSB_IJSW_NSC_ILi8192EEEEEEEEEEEEEvEENS13_INSA_13SM90_TMA_LOADES1O_vEEEENS_8epilogue10collective6detail29Sm90TmaWarpSpecializedAdapterINS1U_15DefaultEpilogueISL_NSB_IJNSB_IJllllEEESD_SW_EEES1Z_NS1T_6thread17LinearCombinationISL_Li1EffLNS20_9ScaleType4KindE0ELNS_15FloatRoundStyleE2ESL_EENS_4gemm15EpilogueDefaultEEEEEvvEEEEvNT_6ParamsE,@function
        .size           _ZN7cutlass13device_kernelINS_4conv6kernel13ConvUniversalINS1_16ConvProblemShapeILNS1_8OperatorE0ELi3EEENS1_10collective14CollectiveConvINS1_46MainloopSm90TmaGmmaWarpSpecializedImplicitGemmILS5_0ELi7ELi3EN4cute5tupleIJNSA_1CILi1EEESD_SD_EEENS1_36KernelImplicitTmaWarpSpecializedSm90ELi1EEENSB_IJNSC_ILi128EEESH_NSB_IJNSC_ILi64EEEEEEEEENS_6half_tESL_NSA_8TiledMMAINSA_8MMA_AtomIJNSA_4SM904GMMA26MMA_64x128x16_F32F16F16_SSILNSP_5MajorE0ELSR_0ELNSP_7ScaleInE1ELSS_1EEEEEENSA_6LayoutISE_NSB_IJNSC_ILi0EEESW_SW_EEEEENSB_IJNSA_10UnderscoreESZ_SZ_EEEEENS7_6detail26Sm90ImplicitGemmTileTraitsINSA_20SM90_TMA_LOAD_IM2COLENSA_14ComposedLayoutINSA_7SwizzleILi3ELi4ELi3EEENSA_18smem_ptr_flag_bitsILi16EEENSV_INSB_IJNSB_IJNSC_ILi8EEENSC_ILi16EEEEEENSB_IJSI_SD_EEENSB_IJSD_NSC_ILi7EEEEEEEEENSB_IJNSB_IJSI_NSC_ILi512EEEEEENSB_IJSD_SW_EEENSB_IJSW_NSC_ILi8192EEEEEEEEEEEEEvEENS13_INSA_13SM90_TMA_LOADES1O_vEEEENS_8epilogue10collective6detail29Sm90TmaWarpSpecializedAdapterINS1U_15DefaultEpilogueISL_NSB_IJNSB_IJllllEEESD_SW_EEES1Z_NS1T_6thread17LinearCombinationISL_Li1EffLNS20_9ScaleType4KindE0ELNS_15FloatRoundStyleE2ESL_EENS_4gemm15EpilogueDefaultEEEEEvvEEEEvNT_6ParamsE,(.L_x_288 - _ZN7cutlass13device_kernelINS_4conv6kernel13ConvUniversalINS1_16ConvProblemShapeILNS1_8OperatorE0ELi3EEENS1_10collective14CollectiveConvINS1_46MainloopSm90TmaGmmaWarpSpecializedImplicitGemmILS5_0ELi7ELi3EN4cute5tupleIJNSA_1CILi1EEESD_SD_EEENS1_36KernelImplicitTmaWarpSpecializedSm90ELi1EEENSB_IJNSC_ILi128EEESH_NSB_IJNSC_ILi64EEEEEEEEENS_6half_tESL_NSA_8TiledMMAINSA_8MMA_AtomIJNSA_4SM904GMMA26MMA_64x128x16_F32F16F16_SSILNSP_5MajorE0ELSR_0ELNSP_7ScaleInE1ELSS_1EEEEEENSA_6LayoutISE_NSB_IJNSC_ILi0EEESW_SW_EEEEENSB_IJNSA_10UnderscoreESZ_SZ_EEEEENS7_6detail26Sm90ImplicitGemmTileTraitsINSA_20SM90_TMA_LOAD_IM2COLENSA_14ComposedLayoutINSA_7SwizzleILi3ELi4ELi3EEENSA_18smem_ptr_flag_bitsILi16EEENSV_INSB_IJNSB_IJNSC_ILi8EEENSC_ILi16EEEEEENSB_IJSI_SD_EEENSB_IJSD_NSC_ILi7EEEEEEEEENSB_IJNSB_IJSI_NSC_ILi512EEEEEENSB_IJSD_SW_EEENSB_IJSW_NSC_ILi8192EEEEEEEEEEEEEvEENS13_INSA_13SM90_TMA_LOADES1O_vEEEENS_8epilogue10collective6detail29Sm90TmaWarpSpecializedAdapterINS1U_15DefaultEpilogueISL_NSB_IJNSB_IJllllEEESD_SW_EEES1Z_NS1T_6thread17LinearCombinationISL_Li1EffLNS20_9ScaleType4KindE0ELNS_15FloatRoundStyleE2ESL_EENS_4gemm15EpilogueDefaultEEEEEvvEEEEvNT_6ParamsE)
        .other          _ZN7cutlass13device_kernelINS_4conv6kernel13ConvUniversalINS1_16ConvProblemShapeILNS1_8OperatorE0ELi3EEENS1_10collective14CollectiveConvINS1_46MainloopSm90TmaGmmaWarpSpecializedImplicitGemmILS5_0ELi7ELi3EN4cute5tupleIJNSA_1CILi1EEESD_SD_EEENS1_36KernelImplicitTmaWarpSpecializedSm90ELi1EEENSB_IJNSC_ILi128EEESH_NSB_IJNSC_ILi64EEEEEEEEENS_6half_tESL_NSA_8TiledMMAINSA_8MMA_AtomIJNSA_4SM904GMMA26MMA_64x128x16_F32F16F16_SSILNSP_5MajorE0ELSR_0ELNSP_7ScaleInE1ELSS_1EEEEEENSA_6LayoutISE_NSB_IJNSC_ILi0EEESW_SW_EEEEENSB_IJNSA_10UnderscoreESZ_SZ_EEEEENS7_6detail26Sm90ImplicitGemmTileTraitsINSA_20SM90_TMA_LOAD_IM2COLENSA_14ComposedLayoutINSA_7SwizzleILi3ELi4ELi3EEENSA_18smem_ptr_flag_bitsILi16EEENSV_INSB_IJNSB_IJNSC_ILi8EEENSC_ILi16EEEEEENSB_IJSI_SD_EEENSB_IJSD_NSC_ILi7EEEEEEEEENSB_IJNSB_IJSI_NSC_ILi512EEEEEENSB_IJSD_SW_EEENSB_IJSW_NSC_ILi8192EEEEEEEEEEEEEvEENS13_INSA_13SM90_TMA_LOADES1O_vEEEENS_8epilogue10collective6detail29Sm90TmaWarpSpecializedAdapterINS1U_15DefaultEpilogueISL_NSB_IJNSB_IJllllEEESD_SW_EEES1Z_NS1T_6thread17LinearCombinationISL_Li1EffLNS20_9ScaleType4KindE0ELNS_15FloatRoundStyleE2ESL_EENS_4gemm15EpilogueDefaultEEEEEvvEEEEvNT_6ParamsE,@"STO_CUDA_ENTRY STV_DEFAULT"
_ZN7cutlass13device_kernelINS_4conv6kernel13ConvUniversalINS1_16ConvProblemShapeILNS1_8OperatorE0ELi3EEENS1_10collective14CollectiveConvINS1_46MainloopSm90TmaGmmaWarpSpecializedImplicitGemmILS5_0ELi7ELi3EN4cute5tupleIJNSA_1CILi1EEESD_SD_EEENS1_36KernelImplicitTmaWarpSpecializedSm90ELi1EEENSB_IJNSC_ILi128EEESH_NSB_IJNSC_ILi64EEEEEEEEENS_6half_tESL_NSA_8TiledMMAINSA_8MMA_AtomIJNSA_4SM904GMMA26MMA_64x128x16_F32F16F16_SSILNSP_5MajorE0ELSR_0ELNSP_7ScaleInE1ELSS_1EEEEEENSA_6LayoutISE_NSB_IJNSC_ILi0EEESW_SW_EEEEENSB_IJNSA_10UnderscoreESZ_SZ_EEEEENS7_6detail26Sm90ImplicitGemmTileTraitsINSA_20SM90_TMA_LOAD_IM2COLENSA_14ComposedLayoutINSA_7SwizzleILi3ELi4ELi3EEENSA_18smem_ptr_flag_bitsILi16EEENSV_INSB_IJNSB_IJNSC_ILi8EEENSC_ILi16EEEEEENSB_IJSI_SD_EEENSB_IJSD_NSC_ILi7EEEEEEEEENSB_IJNSB_IJSI_NSC_ILi512EEEEEENSB_IJSD_SW_EEENSB_IJSW_NSC_ILi8192EEEEEEEEEEEEEvEENS13_INSA_13SM90_TMA_LOADES1O_vEEEENS_8epilogue10collective6detail29Sm90TmaWarpSpecializedAdapterINS1U_15DefaultEpilogueISL_NSB_IJNSB_IJllllEEESD_SW_EEES1Z_NS1T_6thread17LinearCombinationISL_Li1EffLNS20_9ScaleType4KindE0ELNS_15FloatRoundStyleE2ESL_EENS_4gemm15EpilogueDefaultEEEEEvvEEEEvNT_6ParamsE:
[----:B------:R-:W-:Y:S01]  /*0000*/  LDC R1, c[0x0][0x28] ;  /* 0x00000a00ff017b82 */ /* 0x000fe20000000800 */
[----:B------:R-:W0:Y:S01]  /*0010*/  S2R R6, SR_TID.X ;  /* 0x0000000000067919 */ /* 0x000e220000002100 */
[----:B------:R-:W-:Y:S01]  /*0020*/  ELECT P0, URZ, PT ;  /* 0x00000000003f782f */ /* 0x000fe20003800000 */
[----:B------:R-:W-:Y:S01]  /*0030*/  BSSY B0, `(.L_x_0) ;  /* 0x000000f000007945 */ /* 0x000fe20003800000 */
[--C-:B0-----:R-:W-:Y:S02]  /*0040*/  SHF.R.U32.HI R0, RZ, 0x5, R6.reuse ;  /* 0x00000005ff007819 */ /* 0x101fe40000011606 */
[----:B------:R-:W-:-:S03]  /*0050*/  SHF.R.U32.HI R3, RZ, 0x7, R6 ;  /* 0x00000007ff037819 */ /* 0x000fc60000011606 */
[----:B------:R-:W0:Y:S04]  /*0060*/  SHFL.IDX PT, R2, R0, RZ, 0x1f ;  /* 0x00001fff00027589 */ /* 0x000e2800000e0000 */
[----:B------:R1:W2:Y:S01]  /*0070*/  SHFL.IDX PT, R5, R3, RZ, 0x1f ;  /* 0x00001fff03057589 */ /* 0x0002a200000e0000 */
[----:B0-----:R-:W-:-:S13]  /*0080*/  ISETP.NE.OR P0, PT, R2, RZ, !P0 ;  /* 0x000000ff0200720c */ /* 0x001fda0004705670 */
[----:B-12---:R-:W-:Y:S05]  /*0090*/  @P0 BRA `(.L_x_1) ;  /* 0x0000000000200947 */ /* 0x006fea0003800000 */
[----:B------:R-:W-:Y:S02]  /*00a0*/  ULDC.64 UR4, c[0x0][0x198] ;  /* 0x0000660000047ab9 */ /* 0x000fe40000000a00 */
[----:B------:R-:W-:Y:S02]  /*00b0*/  UIADD3 UR6, UP0, UR4, 0xf0, URZ ;  /* 0x000000f004067890 */ /* 0x000fe4000ff1e03f */
[----:B------:R-:W-:Y:S02]  /*00c0*/  UIADD3 UR4, UP1, UR4, 0x270, URZ ;  /* 0x0000027004047890 */ /* 0x000fe4000ff3e03f */
[----:B------:R-:W-:Y:S02]  /*00d0*/  UIADD3.X UR7, URZ, UR5, URZ, UP0, !UPT ;  /* 0x000000053f077290 */ /* 0x000fe400087fe43f */
[----:B------:R-:W-:-:S07]  /*00e0*/  UIADD3.X UR5, URZ, UR5, URZ, UP1, !UPT ;  /* 0x000000053f057290 */ /* 0x000fce0008ffe43f */
[----:B------:R0:W-:Y:S02]  /*00f0*/  UTMACCTL.PF [UR6] ;  /* 0x00000000060079b9 */ /* 0x0001e40008040000 */
[----:B------:R0:W-:Y:S02]  /*0100*/  UTMACCTL.PF [UR4] ;  /* 0x00000000040079b9 */ /* 0x0001e40008040000 */
[----:B0-----:R-:W-:Y:S01]  /*0110*/  NOP ;  /* 0x0000000000007918 */ /* 0x001fe20000000000 */
.L_x_1:
[----:B------:R-:W-:Y:S05]  /*0120*/  BSYNC B0 ;  /* 0x0000000000007941 */ /* 0x000fea0003800000 */
.L_x_0:
[----:B------:R-:W0:Y:S01]  /*0130*/  SHFL.IDX PT, R0, R0, RZ, 0x1f ;  /* 0x00001fff00007589 */ /* 0x000e2200000e0000 */
[----:B------:R-:W-:-:S04]  /*0140*/  SHF.R.S32.HI R3, RZ, 0x1f, R2 ;  /* 0x0000001fff037819 */ /* 0x000fc80000011402 */
[----:B------:R-:W-:Y:S02]  /*0150*/  LEA.HI R3, R3, R2, RZ, 0x2 ;  /* 0x0000000203037211 */ /* 0x000fe400078f10ff */
[----:B0-----:R-:W-:-:S13]  /*0160*/  ISETP.NE.AND P0, PT, R0, RZ, PT ;  /* 0x000000ff0000720c */ /* 0x001fda0003f05270 */
[----:B------:R-:W-:Y:S05]  /*0170*/  @P0 BRA `(.L_x_2) ;  /* 0x0000000000700947 */ /* 0x000fea0003800000 */
[----:B------:R-:W0:Y:S01]  /*0180*/  S2UR UR8, SR_CgaCtaId ;  /* 0x00000000000879c3 */ /* 0x000e220000008800 */
[----:B------:R-:W-:Y:S01]  /*0190*/  UMOV UR4, 0x400 ;  /* 0x0000040000047882 */ /* 0x000fe20000000000 */
[----:B------:R-:W-:Y:S01]  /*01a0*/  UMOV UR5, 0x1 ;  /* 0x0000000100057882 */ /* 0x000fe20000000000 */
[----:B------:R-:W-:Y:S01]  /*01b0*/  UMOV UR6, 0x80 ;  /* 0x0000008000067882 */ /* 0x000fe20000000000 */
[----:B------:R-:W-:Y:S01]  /*01c0*/  ELECT P0, URZ, PT ;  /* 0x00000000003f782f */ /* 0x000fe20003800000 */
[----:B------:R-:W-:-:S04]  /*01d0*/  UIADD3 UR6, -UR6, 0x100000, URZ ;  /* 0x0010000006067890 */ /* 0x000fc8000fffe13f */
[----:B------:R-:W-:Y:S02]  /*01e0*/  USHF.L.U32 UR7, UR6, 0xb, URZ ;  /* 0x0000000b06077899 */ /* 0x000fe4000800063f */
[----:B------:R-:W-:Y:S02]  /*01f0*/  USHF.L.U32 UR6, UR6, 0x1, URZ ;  /* 0x0000000106067899 */ /* 0x000fe4000800063f */
[----:B0-----:R-:W-:Y:S02]  /*0200*/  ULEA UR8, UR8, UR4, 0x18 ;  /* 0x0000000408087291 */ /* 0x001fe4000f8ec03f */
[----:B------:R-:W-:-:S04]  /*0210*/  UIADD3 UR4, -UR5, 0x100000, URZ ;  /* 0x0010000005047890 */ /* 0x000fc8000fffe13f */
[----:B------:R-:W-:Y:S02]  /*0220*/  USHF.L.U32 UR5, UR4, 0xb, URZ ;  /* 0x0000000b04057899 */ /* 0x000fe4000800063f */
[----:B------:R-:W-:Y:S01]  /*0230*/  USHF.L.U32 UR4, UR4, 0x1, URZ ;  /* 0x0000000104047899 */ /* 0x000fe2000800063f */
[----:B------:R-:W0:Y:S11]  /*0240*/  FENCE.VIEW.ASYNC.S ;  /* 0x00000000000073c6 */ /* 0x000e360000000000 */
[----:B0-----:R0:W1:Y:S01]  /*0250*/  SYNCS.EXCH.64 URZ, [UR8+0x38000], UR4 ;  /* 0x03800004083f75b2 */ /* 0x0010620008000100 */
[----:B------:R0:W2:Y:S01]  /*0260*/  SYNCS.EXCH.64 URZ, [UR8+0x38038], UR6 ;  /* 0x03803806083f75b2 */ /* 0x0000a20008000100 */
[----:B------:R0:W3:Y:S01]  /*0270*/  SYNCS.EXCH.64 URZ, [UR8+0x38008], UR4 ;  /* 0x03800804083f75b2 */ /* 0x0000e20008000100 */
[----:B------:R0:W4:Y:S01]  /*0280*/  SYNCS.EXCH.64 URZ, [UR8+0x38040], UR6 ;  /* 0x03804006083f75b2 */ /* 0x0001220008000100 */
[----:B------:R0:W0:Y:S01]  /*0290*/  SYNCS.EXCH.64 URZ, [UR8+0x38010], UR4 ;  /* 0x03801004083f75b2 */ /* 0x0000220008000100 */
        /* <DEDUP_REMOVED lines=9> */
[----:B------:R-:W-:Y:S01]  /*0330*/  NOP ;  /* 0x0000000000007918 */ /* 0x000fe20000000000 */
.L_x_2:
[----:B0-----:R-:W-:Y:S01]  /*0340*/  ULDC.64 UR4, c[0x0][0x618] ;  /* 0x0001860000047ab9 */ /* 0x001fe20000000a00 */
[----:B------:R-:W-:Y:S01]  /*0350*/  LOP3.LUT R3, R3, 0xfffffffc, RZ, 0xc0, !PT ;  /* 0xfffffffc03037812 */ /* 0x000fe200078ec0ff */
[----:B------:R-:W-:Y:S01]  /*0360*/  NOP ;  /* 0x0000000000007918 */ /* 0x000fe20000000000 */
[----:B------:R-:W-:Y:S01]  /*0370*/  ISETP.NE.U32.AND P0, PT, RZ, UR4, PT ;  /* 0x00000004ff007c0c */ /* 0x000fe2000bf05070 */
[----:B------:R-:W-:Y:S01]  /*0380*/  NOP ;  /* 0x0000000000007918 */ /* 0x000fe20000000000 */
[----:B-1234-:R-:W-:Y:S01]  /*0390*/  BAR.SYNC.DEFER_BLOCKING 0x0 ;  /* 0x0000000000007b1d */ /* 0x01efe20000010000 */
[----:B------:R-:W-:Y:S01]  /*03a0*/  IMAD.IADD R4, R2, 0x1, -R3 ;  /* 0x0000000102047824 */ /* 0x000fe200078e0a03 */
[----:B------:R-:W-:Y:S02]  /*03b0*/  ISETP.NE.AND.EX P0, PT, RZ, UR5, PT, P0 ;  /* 0x00000005ff007c0c */ /* 0x000fe4000bf05300 */
[C---:B------:R-:W-:Y:S02]  /*03c0*/  ISETP.NE.AND P2, PT, R5.reuse, 0x1, PT ;  /* 0x000000010500780c */ /* 0x040fe40003f45270 */
[----:B------:R-:W-:Y:S01]  /*03d0*/  LOP3.LUT P1, RZ, R5, R4, RZ, 0xfc, !PT ;  /* 0x0000000405ff7212 */ /* 0x000fe2000782fcff */
[----:B------:R-:W-:-:S03]  /*03e0*/  ULDC.64 UR12, c[0x0][0x208] ;  /* 0x00008200000c7ab9 */ /* 0x000fc60000000a00 */
[----:B------:R-:W-:-:S04]  /*03f0*/  SEL R0, RZ, 0x1, P1 ;  /* 0x00000001ff007807 */ /* 0x000fc80000800000 */
[----:B------:R-:W-:Y:S01]  /*0400*/  SEL R0, R0, 0x2, P2 ;  /* 0x0000000200007807 */ /* 0x000fe20001000000 */
[----:B------:R-:W-:Y:S06]  /*0410*/  @!P0 BRA `(.L_x_3) ;  /* 0x00000000001c8947 */ /* 0x000fec0003800000 */
[----:B------:R-:W0:Y:S02]  /*0420*/  LDC.64 R2, c[0x0][0x618] ;  /* 0x00018600ff027b82 */ /* 0x000e240000000a00 */
[----:B0-----:R-:W2:Y:S02]  /*0430*/  LDG.E.64 R2, desc[UR12][R2.64] ;  /* 0x0000000c02027981 */ /* 0x001ea4000c1e1b00 */
[----:B--2---:R-:W-:-:S04]  /*0440*/  ISETP.NE.U32.AND P0, PT, R2, RZ, PT ;  /* 0x000000ff0200720c */ /* 0x004fc80003f05070 */
[----:B------:R-:W-:-:S13]  /*0450*/  ISETP.NE.AND.EX P0, PT, R3, RZ, PT, P0 ;  /* 0x000000ff0300720c */ /* 0x000fda0003f05300 */
[----:B------:R-:W-:Y:S05]  /*0460*/  @!P0 BRA `(.L_x_3) ;  /* 0x0000000000088947 */ /* 0x000fea0003800000 */
[----:B------:R2:W5:Y:S01]  /*0470*/  LD.E R8, desc[UR12][R2.64] ;  /* 0x0000000c02087980 */ /* 0x000562000c101900 */
[----:B------:R-:W-:Y:S05]  /*0480*/  BRA `(.L_x_4) ;  /* 0x0000000000207947 */ /* 0x000fea0003800000 */
.L_x_3:
[----:B------:R-:W-:Y:S02]  /*0490*/  ULDC.64 UR4, c[0x0][0x608] ;  /* 0x0001820000047ab9 */ /* 0x000fe40000000a00 */
[----:B------:R-:W-:-:S04]  /*04a0*/  ISETP.NE.U32.AND P0, PT, RZ, UR4, PT ;  /* 0x00000004ff007c0c */ /* 0x000fc8000bf05070 */
[----:B------:R-:W-:-:S13]  /*04b0*/  ISETP.NE.AND.EX P0, PT, RZ, UR5, PT, P0 ;  /* 0x00000005ff007c0c */ /* 0x000fda000bf05300 */
[----:B------:R-:W-:Y:S05]  /*04c0*/  @!P0 BRA `(.L_x_5) ;  /* 0x00000000000c8947 */ /* 0x000fea0003800000 */
[----:B------:R-:W0:Y:S02]  /*04d0*/  LDC.64 R8, c[0x0][0x608] ;  /* 0x00018200ff087b82 */ /* 0x000e240000000a00 */
[----:B0-----:R1:W5:Y:S01]  /*04e0*/  LDG.E R8, desc[UR12][R8.64] ;  /* 0x0000000c08087981 */ /* 0x001362000c1e1900 */
[----:B------:R-:W-:Y:S05]  /*04f0*/  BRA `(.L_x_4) ;  /* 0x0000000000047947 */ /* 0x000fea0003800000 */
.L_x_5:
[----:B------:R-:W0:Y:S02]  /*0500*/  LDC R8, c[0x0][0x600] ;  /* 0x00018000ff087b82 */ /* 0x000e240000000800 */
.L_x_4:
[----:B------:R-:W-:Y:S02]  /*0510*/  ULDC.64 UR4, c[0x0][0x620] ;  /* 0x0001880000047ab9 */ /* 0x000fe40000000a00 */
[----:B------:R-:W-:-:S04]  /*0520*/  ISETP.NE.U32.AND P0, PT, RZ, UR4, PT ;  /* 0x00000004ff007c0c */ /* 0x000fc8000bf05070 */
[----:B------:R-:W-:-:S13]  /*0530*/  ISETP.NE.AND.EX P0, PT, RZ, UR5, PT, P0 ;  /* 0x00000005ff007c0c */ /* 0x000fda000bf05300 */
[----:B------:R-:W-:Y:S05]  /*0540*/  @!P0 BRA `(.L_x_6) ;  /* 0x00000000001c8947 */ /* 0x000fea0003800000 */
[----:B--2---:R-:W2:Y:S02]  /*0550*/  LDC.64 R2, c[0x0][0x620] ;  /* 0x00018800ff027b82 */ /* 0x004ea40000000a00 */
[----:B--2---:R-:W2:Y:S02]  /*0560*/  LDG.E.64 R2, desc[UR12][R2.64] ;  /* 0x0000000c02027981 */ /* 0x004ea4000c1e1b00 */
[----:B--2---:R-:W-:-:S04]  /*0570*/  ISETP.NE.U32.AND P0, PT, R2, RZ, PT ;  /* 0x000000ff0200720c */ /* 0x004fc80003f05070 */
[----:B------:R-:W-:-:S13]  /*0580*/  ISETP.NE.AND.EX P0, PT, R3, RZ, PT, P0 ;  /* 0x000000ff0300720c */ /* 0x000fda0003f05300 */
[----:B------:R-:W-:Y:S05]  /*0590*/  @!P0 BRA `(.L_x_6) ;  /* 0x0000000000088947 */ /* 0x000fea0003800000 */
[----:B-1----:R4:W5:Y:S01]  /*05a0*/  LD.E R9, desc[UR12][R2.64] ;  /* 0x0000000c02097980 */ /* 0x002962000c101900 */
[----:B------:R-:W-:Y:S05]  /*05b0*/  BRA `(.L_x_7) ;  /* 0x0000000000207947 */ /* 0x000fea0003800000 */
.L_x_6:
[----:B------:R-:W-:Y:S02]  /*05c0*/  ULDC.64 UR4, c[0x0][0x610] ;  /* 0x0001840000047ab9 */ /* 0x000fe40000000a00 */
[----:B------:R-:W-:-:S04]  /*05d0*/  ISETP.NE.U32.AND P0, PT, RZ, UR4, PT ;  /* 0x00000004ff007c0c */ /* 0x000fc8000bf05070 */
[----:B------:R-:W-:-:S13]  /*05e0*/  ISETP.NE.AND.EX P0, PT, RZ, UR5, PT, P0 ;  /* 0x00000005ff007c0c */ /* 0x000fda000bf05300 */
[----:B------:R-:W-:Y:S05]  /*05f0*/  @!P0 BRA `(.L_x_8) ;  /* 0x00000000000c8947 */ /* 0x000fea0003800000 */
[----:B--2---:R-:W1:Y:S02]  /*0600*/  LDC.64 R2, c[0x0][0x610] ;  /* 0x00018400ff027b82 */ /* 0x004e640000000a00 */
[----:B-1----:R3:W5:Y:S01]  /*0610*/  LDG.E R9, desc[UR12][R2.64] ;  /* 0x0000000c02097981 */ /* 0x002762000c1e1900 */
[----:B------:R-:W-:Y:S05]  /*0620*/  BRA `(.L_x_7) ;  /* 0x0000000000047947 */ /* 0x000fea0003800000 */
.L_x_8:
[----:B-1----:R-:W1:Y:S02]  /*0630*/  LDC R9, c[0x0][0x604] ;  /* 0x00018100ff097b82 */ /* 0x002e640000000800 */
.L_x_7:
[----:B--234-:R-:W2:Y:S01]  /*0640*/  LDC R2, c[0x0][0x3e8] ;  /* 0x0000fa00ff027b82 */ /* 0x01cea20000000800 */
[----:B------:R-:W-:Y:S01]  /*0650*/  ULDC UR4, c[0x0][0x3dc] ;  /* 0x0000f70000047ab9 */ /* 0x000fe20000000800 */
[----:B------:R-:W-:Y:S01]  /*0660*/  ISETP.NE.AND P0, PT, R5, RZ, PT ;  /* 0x000000ff0500720c */ /* 0x000fe20003f05270 */
[----:B------:R-:W-:Y:S01]  /*0670*/  UIADD3 UR4, UR4, 0x3f, URZ ;  /* 0x0000003f04047890 */ /* 0x000fe2000fffe03f */
[----:B------:R-:W-:-:S03]  /*0680*/  ULDC.64 UR6, c[0x0][0x3e0] ;  /* 0x0000f80000067ab9 */ /* 0x000fc60000000a00 */
[----:B------:R-:W-:Y:S02]  /*0690*/  USHF.R.S32.HI UR5, URZ, 0x1f, UR4 ;  /* 0x0000001f3f057899 */ /* 0x000fe40008011404 */
[----:B------:R-:W-:Y:S02]  /*06a0*/  UIMAD UR6, UR7, UR6, URZ ;  /* 0x00000006070672a4 */ /* 0x000fe4000f8e023f */
[----:B------:R-:W-:-:S04]  /*06b0*/  ULEA.HI UR5, UR5, UR4, URZ, 0x6 ;  /* 0x0000000405057291 */ /* 0x000fc8000f8f303f */
[----:B------:R-:W-:Y:S01]  /*06c0*/  USHF.R.S32.HI UR15, URZ, 0x6, UR5 ;  /* 0x000000063f0f7899 */ /* 0x000fe20008011405 */
[----:B--2---:R-:W-:-:S05]  /*06d0*/  IMAD R2, R2, UR6, RZ ;  /* 0x0000000602027c24 */ /* 0x004fca000f8e02ff */
[----:B------:R-:W-:Y:S01]  /*06e0*/  IMAD R2, R2, UR15, RZ ;  /* 0x0000000f02027c24 */ /* 0x000fe2000f8e02ff */
[----:B------:R-:W-:Y:S06]  /*06f0*/  @!P0 BRA `(.L_x_9) ;  /* 0x0000008800648947 */ /* 0x000fec0003800000 */
[----:B------:R-:W-:-:S13]  /*0700*/  ISETP.NE.AND P0, PT, R5, 0x1, PT ;  /* 0x000000010500780c */ /* 0x000fda0003f05270 */
[----:B------:R-:W-:Y:S05]  /*0710*/  @P0 EXIT ;  /* 0x000000000000094d */ /* 0x000fea0003800000 */
[----:B------:R-:W-:Y:S01]  /*0720*/  ISETP.GE.AND P0, PT, R2, 0x1, PT ;  /* 0x000000010200780c */ /* 0x000fe20003f06270 */
[----:B------:R-:W-:Y:S01]  /*0730*/  UMOV UR4, URZ ;  /* 0x0000003f00047c82 */ /* 0x000fe20008000000 */
[----:B------:R-:W-:Y:S02]  /*0740*/  CS2R R86, SRZ ;  /* 0x0000000000567805 */ /* 0x000fe4000001ff00 */
[----:B------:R-:W-:Y:S02]  /*0750*/  CS2R R88, SRZ ;  /* 0x0000000000587805 */ /* 0x000fe4000001ff00 */
[----:B------:R-:W-:Y:S02]  /*0760*/  CS2R R90, SRZ ;  /* 0x00000000005a7805 */ /* 0x000fe4000001ff00 */
[----:B------:R-:W-:Y:S02]  /*0770*/  CS2R R92, SRZ ;  /* 0x00000000005c7805 */ /* 0x000fe4000001ff00 */
[----:B------:R-:W-:-:S02]  /*0780*/  CS2R R94, SRZ ;  /* 0x00000000005e7805 */ /* 0x000fc4000001ff00 */
[----:B------:R-:W-:Y:S02]  /*0790*/  CS2R R96, SRZ ;  /* 0x0000000000607805 */ /* 0x000fe4000001ff00 */
        /* <DEDUP_REMOVED lines=57> */
[----:B------:R-:W-:Y:S01]  /*0b30*/  CS2R R84, SRZ ;  /* 0x0000000000547805 */ /* 0x000fe2000001ff00 */
[----:B------:R-:W-:Y:S06]  /*0b40*/  @!P0 BRA `(.L_x_10) ;  /* 0x0000000000d88947 */ /* 0x000fec0003800000 */
[----:B------:R-:W-:-:S04]  /*0b50*/  LOP3.LUT R3, R0, 0x1, RZ, 0xfc, !PT ;  /* 0x0000000100037812 */ /* 0x000fc800078efcff */
[----:B------:R-:W-:-:S13]  /*0b60*/  ISETP.NE.AND P1, PT, R3, 0x3, PT ;  /* 0x000000030300780c */ /* 0x000fda0003f25270 */
[----:B------:R-:W-:Y:S05]  /*0b70*/  @!P1 BRA `(.L_x_11) ;  /* 0x0000000000049947 */ /* 0x000fea0003800000 */
[----:B------:R-:W-:Y:S01]  /*0b80*/  BPT.TRAP 0x1 ;  /* 0x000000040000795c */ /* 0x000fe20000300000 */
.L_x_11:
[----:B------:R-:W2:Y:S01]  /*0b90*/  S2UR UR5, SR_CgaCtaId ;  /* 0x00000000000579c3 */ /* 0x000ea20000008800 */
[----:B------:R-:W-:Y:S01]  /*0ba0*/  SHF.L.U32 R3, RZ, 0x1f, RZ ;  /* 0x0000001fff037819 */ /* 0x000fe200000006ff */
[----:B------:R-:W-:Y:S02]  /*0bb0*/  UMOV UR4, 0x400 ;  /* 0x0000040000047882 */ /* 0x000fe40000000000 */
[----:B--2---:R-:W-:-:S12]  /*0bc0*/  ULEA UR4, UR5, UR4, 0x18 ;  /* 0x0000000405047291 */ /* 0x004fd8000f8ec03f */
.L_x_12:
[----:B--2---:R-:W-:-:S04]  /*0bd0*/  IMAD.U32 R4, RZ, RZ, UR4 ;  /* 0x00000004ff047e24 */ /* 0x004fc8000f8e00ff */
[----:B------:R2:W3:Y:S03]  /*0be0*/  SYNCS.PHASECHK.TRANS64.TRYWAIT P1, [R4+URZ+0x38000], R3 ;  /* 0x03800003040075a7 */ /* 0x0004e6000802017f */
[----:B---3--:R-:W-:Y:S05]  /*0bf0*/  @!P1 NANOSLEEP.SYNCS 0x989680 ;  /* 0x009896800000995d */ /* 0x008fea0003900000 */
[----:B------:R-:W3:Y:S02]  /*0c00*/  @!P1 SYNCS.PHASECHK.TRANS64 P1, [R4+URZ+0x38000], R3 ;  /* 0x03800003040095a7 */ /* 0x000ee4000802007f */
[----:B---3--:R-:W-:Y:S05]  /*0c10*/  @!P1 BRA `(.L_x_12) ;  /* 0xfffffffc00ec9947 */ /* 0x008fea000383ffff */
[----:B------:R-:W-:Y:S01]  /*0c20*/  UIADD3 UR5, UR4, 0x1c000, URZ ;  /* 0x0001c00004057890 */ /* 0x000fe2000fffe03f */
[----:B------:R-:W-:Y:S01]  /*0c30*/  WARPGROUP.ARRIVE ;  /* 0x00000000000079c5 */ /* 0x000fe20000000000 */
[----:B------:R-:W-:Y:S02]  /*0c40*/  USHF.R.U32.HI UR4, URZ, 0x4, UR4 ;  /* 0x000000043f047899 */ /* 0x000fe40008011604 */
[----:B------:R-:W-:Y:S02]  /*0c50*/  USHF.R.U32.HI UR5, URZ, 0x4, UR5 ;  /* 0x000000043f057899 */ /* 0x000fe40008011605 */
[----:B------:R-:W-:Y:S02]  /*0c60*/  ULOP3.LUT UR4, UR4, 0x3fff, URZ, 0xc0, !UPT ;  /* 0x00003fff04047892 */ /* 0x000fe4000f8ec03f */
[----:B------:R-:W-:Y:S02]  /*0c70*/  ULOP3.LUT UR5, UR5, 0x3fff, URZ, 0xc0, !UPT ;  /* 0x00003fff05057892 */ /* 0x000fe4000f8ec03f */
[----:B------:R-:W-:-:S02]  /*0c80*/  ULOP3.LUT UR8, UR4, 0x10000, URZ, 0xfc, !UPT ;  /* 0x0001000004087892 */ /* 0x000fc4000f8efc3f */
[----:B------:R-:W-:Y:S01]  /*0c90*/  ULOP3.LUT UR9, UR5, 0x10000, URZ, 0xfc, !UPT ;  /* 0x0001000005097892 */ /* 0x000fe2000f8efc3f */
[----:B------:R-:W-:Y:S02]  /*0ca0*/  UMOV UR7, 0x40000040 ;  /* 0x4000004000077882 */ /* 0x000fe40000000000 */
[----:B------:R-:W-:Y:S02]  /*0cb0*/  UMOV UR5, 0x40000040 ;  /* 0x4000004000057882 */ /* 0x000fe40000000000 */
[----:B------:R-:W-:Y:S02]  /*0cc0*/  UMOV UR4, UR8 ;  /* 0x0000000800047c82 */ /* 0x000fe40008000000 */
[----:B------:R-:W-:Y:S02]  /*0cd0*/  UMOV UR6, UR9 ;  /* 0x0000000900067c82 */ /* 0x000fe40008000000 */
[----:B------:R-:W-:Y:S01]  /*0ce0*/  HGMMA.64x128x16.F32 R88, gdesc[UR4], RZ, !UPT ;  /* 0x01e00000045879f0 */ /* 0x000fe2000c7008ff */
[----:B------:R-:W-:Y:S01]  /*0cf0*/  UIADD3 UR4, UR8, 0x200, URZ ;  /* 0x0000020008047890 */ /* 0x000fe2000fffe03f */
[----:B------:R-:W-:-:S10]  /*0d00*/  UMOV UR5, 0x40000040 ;  /* 0x4000004000057882 */ /* 0x000fd40000000000 */
[----:B------:R-:W-:Y:S01]  /*0d10*/  HGMMA.64x128x16.F32 R24, gdesc[UR4], RZ, !UPT ;  /* 0x01e00000041879f0 */ /* 0x000fe2000c7008ff */
[----:B------:R-:W-:Y:S02]  /*0d20*/  UIADD3 UR4, UR8, 0x2, URZ ;  /* 0x0000000208047890 */ /* 0x000fe4000fffe03f */
[----:B------:R-:W-:Y:S01]  /*0d30*/  UIADD3 UR6, UR9, 0x2, URZ ;  /* 0x0000000209067890 */ /* 0x000fe2000fffe03f */
[----:B------:R-:W-:Y:S01]  /*0d40*/  UMOV UR5, 0x40000040 ;  /* 0x4000004000057882 */ /* 0x000fe20000000000 */
[----:B------:R-:W-:-:S07]  /*0d50*/  UMOV UR7, 0x40000040 ;  /* 0x4000004000077882 */ /* 0x000fce0000000000 */
[----:B------:R-:W-:Y:S01]  /*0d60*/  HGMMA.64x128x16.F32 R88, gdesc[UR4], R88 ;  /* 0x01e00000045879f0 */ /* 0x000fe20008700858 */
[----:B------:R-:W-:Y:S01]  /*0d70*/  UIADD3 UR4, UR8, 0x202, URZ ;  /* 0x0000020208047890 */ /* 0x000fe2000fffe03f */
[----:B------:R-:W-:-:S10]  /*0d80*/  UMOV UR5, 0x40000040 ;  /* 0x4000004000057882 */ /* 0x000fd40000000000 */
[----:B------:R-:W-:Y:S01]  /*0d90*/  HGMMA.64x128x16.F32 R24, gdesc[UR4], R24 ;  /* 0x01e00000041879f0 */ /* 0x000fe20008700818 */
        /* <DEDUP_REMOVED lines=15> */
[----:B------:R-:W-:Y:S01]  /*0e90*/  HGMMA.64x128x16.F32 R24, gdesc[UR4], R24, gsb0 ;  /* 0x01e00000041879f0 */ /* 0x000fe20008000818 */
[----:B------:R-:W-:-:S05]  /*0ea0*/  UMOV UR4, 0x1 ;  /* 0x0000000100047882 */ /* 0x000fca0000000000 */
.L_x_10:
[----:B--2---:R-:W-:-:S05]  /*0eb0*/  VIMNMX R3, R2, 0x1, PT ;  /* 0x0000000102037848 */ /* 0x004fca0003fe0100 */
[----:B------:R-:W-:-:S05]  /*0ec0*/  IMAD.IADD R5, R2, 0x1, -R3 ;  /* 0x0000000102057824 */ /* 0x000fca00078e0a03 */
[----:B------:R-:W-:-:S13]  /*0ed0*/  ISETP.GE.AND P1, PT, R5, 0x1, PT ;  /* 0x000000010500780c */ /* 0x000fda0003f26270 */
[----:B------:R-:W-:Y:S05]  /*0ee0*/  @!P1 BRA `(.L_x_13) ;  /* 0x0000000400489947 */ /* 0x000fea0003800000 */
[----:B------:R-:W2:Y:S01]  /*0ef0*/  S2UR UR5, SR_CgaCtaId ;  /* 0x00000000000579c3 */ /* 0x000ea20000008800 */
[----:B------:R-:W-:Y:S01]  /*0f00*/  UMOV UR6, 0x400 ;  /* 0x0000040000067882 */ /* 0x000fe20000000000 */
[----:B------:R-:W-:Y:S01]  /*0f10*/  LOP3.LUT R7, R0, 0x1, RZ, 0xfc, !PT ;  /* 0x0000000100077812 */ /* 0x000fe200078efcff */
[----:B------:R-:W-:Y:S01]  /*0f20*/  IMAD.MOV.U32 R6, RZ, RZ, RZ ;  /* 0x000000ffff067224 */ /* 0x000fe200078e00ff */
[----:B------:R-:W-:Y:S01]  /*0f30*/  UISETP.NE.U32.AND UP0, UPT, UR4, URZ, UPT ;  /* 0x0000003f0400728c */ /* 0x000fe2000bf05070 */
[----:B------:R-:W-:Y:S01]  /*0f40*/  IMAD.MOV.U32 R2, RZ, RZ, R5 ;  /* 0x000000ffff027224 */ /* 0x000fe200078e0005 */
[----:B--2---:R-:W-:-:S04]  /*0f50*/  ULEA UR6, UR5, UR6, 0x18 ;  /* 0x0000000605067291 */ /* 0x004fc8000f8ec03f */
[----:B------:R-:W-:Y:S02]  /*0f60*/  UIADD3 UR7, UR6, 0x1c000, URZ ;  /* 0x0001c00006077890 */ /* 0x000fe4000fffe03f */
[----:B------:R-:W-:Y:S02]  /*0f70*/  USHF.R.U32.HI UR5, URZ, 0x4, UR6 ;  /* 0x000000043f057899 */ /* 0x000fe40008011606 */
[----:B------:R-:W-:Y:S02]  /*0f80*/  USHF.R.U32.HI UR7, URZ, 0x4, UR7 ;  /* 0x000000043f077899 */ /* 0x000fe40008011607 */
[----:B------:R-:W-:Y:S02]  /*0f90*/  ULOP3.LUT UR5, UR5, 0x3fff, URZ, 0xc0, !UPT ;  /* 0x00003fff05057892 */ /* 0x000fe4000f8ec03f */
[----:B------:R-:W-:Y:S02]  /*0fa0*/  ULOP3.LUT UR8, UR7, 0x3fff, URZ, 0xc0, !UPT ;  /* 0x00003fff07087892 */ /* 0x000fe4000f8ec03f */
[----:B------:R-:W-:-:S02]  /*0fb0*/  ULOP3.LUT UR7, UR5, 0x10000, URZ, 0xfc, !UPT ;  /* 0x0001000005077892 */ /* 0x000fc4000f8efc3f */
[----:B------:R-:W-:Y:S01]  /*0fc0*/  ULOP3.LUT UR16, UR8, 0x10000, URZ, 0xfc, !UPT ;  /* 0x0001000008107892 */ /* 0x000fe2000f8efc3f */
[----:B------:R-:W-:-:S11]  /*0fd0*/  UMOV UR5, URZ ;  /* 0x0000003f00057c82 */ /* 0x000fd60008000000 */
.L_x_18:
[----:B------:R-:W-:-:S13]  /*0fe0*/  ISETP.NE.AND P2, PT, R7, 0x3, PT ;  /* 0x000000030700780c */ /* 0x000fda0003f45270 */
[----:B--2---:R-:W-:Y:S05]  /*0ff0*/  @!P2 BRA `(.L_x_14) ;  /* 0x000000000004a947 */ /* 0x004fea0003800000 */
[----:B------:R-:W-:Y:S01]  /*1000*/  BPT.TRAP 0x1 ;  /* 0x000000040000795c */ /* 0x000fe20000300000 */
.L_x_14:
[----:B------:R-:W-:Y:S01]  /*1010*/  SHF.L.U32 R3, R6, 0x1f, RZ ;  /* 0x0000001f06037819 */ /* 0x000fe200000006ff */
[----:B------:R-:W-:-:S12]  /*1020*/  ULEA UR8, UR4, UR6, 0x3 ;  /* 0x0000000604087291 */ /* 0x000fd8000f8e183f */
.L_x_15:
[----:B--2---:R-:W-:-:S04]  /*1030*/  IMAD.U32 R4, RZ, RZ, UR8 ;  /* 0x00000008ff047e24 */ /* 0x004fc8000f8e00ff */
[----:B------:R2:W3:Y:S03]  /*1040*/  SYNCS.PHASECHK.TRANS64.TRYWAIT P1, [R4+URZ+0x38000], R3 ;  /* 0x03800003040075a7 */ /* 0x0004e6000802017f */
[----:B---3--:R-:W-:Y:S05]  /*1050*/  @!P1 NANOSLEEP.SYNCS 0x989680 ;  /* 0x009896800000995d */ /* 0x008fea0003900000 */
[----:B------:R-:W3:Y:S02]  /*1060*/  @!P1 SYNCS.PHASECHK.TRANS64 P1, [R4+URZ+0x38000], R3 ;  /* 0x03800003040095a7 */ /* 0x000ee4000802007f */
[----:B---3--:R-:W-:Y:S05]  /*1070*/  @!P1 BRA `(.L_x_15) ;  /* 0xfffffffc00ec9947 */ /* 0x008fea000383ffff */
[----:B------:R-:W-:Y:S01]  /*1080*/  ULEA UR14, UR4, UR7, 0xa ;  /* 0x00000007040e7291 */ /* 0x000fe2000f8e503f */
[----:B------:R-:W-:Y:S01]  /*1090*/  WARPGROUP.ARRIVE ;  /* 0x00000000000079c5 */ /* 0x000fe20000000000 */
[----:B------:R-:W-:Y:S01]  /*10a0*/  ULEA UR15, UR4, UR16, 0xa ;  /* 0x00000010040f7291 */ /* 0x000fe2000f8e503f */
[----:B------:R-:W-:Y:S01]  /*10b0*/  UMOV UR9, 0x40000040 ;  /* 0x4000004000097882 */ /* 0x000fe20000000000 */
[----:B------:R-:W-:-:S03]  /*10c0*/  UMOV UR11, 0x40000040 ;  /* 0x40000040000b7882 */ /* 0x000fc60000000000 */
[----:B------:R-:W-:Y:S02]  /*10d0*/  UMOV UR8, UR14 ;  /* 0x0000000e00087c82 */ /* 0x000fe40008000000 */
[----:B------:R-:W-:Y:S02]  /*10e0*/  UMOV UR10, UR15 ;  /* 0x0000000f000a7c82 */ /* 0x000fe40008000000 */
[----:B------:R-:W-:Y:S01]  /*10f0*/  HGMMA.64x128x16.F32 R88, gdesc[UR8], R88, UP0 ;  /* 0x01e00000085879f0 */ /* 0x000fe2000bf00858 */
[----:B------:R-:W-:Y:S01]  /*1100*/  UIADD3 UR8, UR14, 0x200, URZ ;  /* 0x000002000e087890 */ /* 0x000fe2000fffe03f */
[----:B------:R-:W-:-:S10]  /*1110*/  UMOV UR9, 0x40000040 ;  /* 0x4000004000097882 */ /* 0x000fd40000000000 */
[----:B------:R-:W-:Y:S01]  /*1120*/  HGMMA.64x128x16.F32 R24, gdesc[UR8], R24, UP0 ;  /* 0x01e00000081879f0 */ /* 0x000fe2000bf00818 */
        /* <DEDUP_REMOVED lines=23> */
[----:B------:R-:W-:Y:S03]  /*12a0*/  HGMMA.64x128x16.F32 R24, gdesc[UR8], R24, gsb0 ;  /* 0x01e00000081879f0 */ /* 0x000fe60008000818 */
[----:B------:R-:W-:Y:S02]  /*12b0*/  WARPGROUP.DEPBAR.LE gsb0, 0x1 ;  /* 0x00008000000079c5 */ /* 0x000fe40000010100 */
[----:B------:R-:W-:Y:S05]  /*12c0*/  @!P2 BRA `(.L_x_16) ;  /* 0x000000000004a947 */ /* 0x000fea0003800000 */
[----:B------:R-:W-:Y:S01]  /*12d0*/  BPT.TRAP 0x1 ;  /* 0x000000040000795c */ /* 0x000fe20000300000 */
.L_x_16:
[----:B------:R-:W-:Y:S01]  /*12e0*/  ULEA UR8, UR5, UR6, 0x3 ;  /* 0x0000000605087291 */ /* 0x000fe2000f8e183f */
[----:B------:R-:W-:-:S03]  /*12f0*/  ISETP.GT.U32.AND P1, PT, R0, 0x1, PT ;  /* 0x000000010000780c */ /* 0x000fc60003f24070 */
[----:B------:R-:W-:-:S04]  /*1300*/  UIADD3 UR8, UR8, 0x38038, URZ ;  /* 0x0003803808087890 */ /* 0x000fc8000fffe03f */
[----:B------:R-:W-:-:S09]  /*1310*/  UPRMT UR8, URZ, 0x654, UR8 ;  /* 0x000006543f087896 */ /* 0x000fd20008000008 */
[----:B------:R-:W-:Y:S01]  /*1320*/  SYNCS.ARRIVE.TRANS64.RED.A1T0 RZ, [UR8], RZ ;  /* 0x000000ffffff79a7 */ /* 0x000fe20008100408 */
[----:B------:R-:W-:Y:S05]  /*1330*/  @P1 BRA `(.L_x_17) ;  /* 0x0000000000041947 */ /* 0x000fea0003800000 */
[----:B------:R-:W-:Y:S01]  /*1340*/  BPT.TRAP 0x1 ;  /* 0x000000040000795c */ /* 0x000fe20000300000 */
.L_x_17:
[----:B------:R-:W-:Y:S01]  /*1350*/  UIADD3 UR4, UR4, 0x1, URZ ;  /* 0x0000000104047890 */ /* 0x000fe2000fffe03f */
[C---:B------:R-:W-:Y:S01]  /*1360*/  ISETP.GT.AND P1, PT, R2.reuse, 0x1, PT ;  /* 0x000000010200780c */ /* 0x040fe20003f24270 */
[----:B------:R-:W-:Y:S01]  /*1370*/  UIADD3 UR5, UR5, 0x1, URZ ;  /* 0x0000000105057890 */ /* 0x000fe2000fffe03f */
[----:B------:R-:W-:Y:S01]  /*1380*/  VIADD R2, R2, 0xffffffff ;  /* 0xffffffff02027836 */ /* 0x000fe20000000000 */
[----:B------:R-:W-:Y:S02]  /*1390*/  UISETP.NE.AND UP0, UPT, UR4, 0x7, UPT ;  /* 0x000000070400788c */ /* 0x000fe4000bf05270 */
[----:B------:R-:W-:Y:S02]  /*13a0*/  UISETP.NE.AND UP1, UPT, UR5, 0x7, UPT ;  /* 0x000000070500788c */ /* 0x000fe4000bf25270 */
[----:B------:R-:W-:Y:S02]  /*13b0*/  USEL UR8, URZ, 0x1, UP0 ;  /* 0x000000013f087887 */ /* 0x000fe40008000000 */
[----:B------:R-:W-:-:S02]  /*13c0*/  USEL UR4, UR4, URZ, UP0 ;  /* 0x0000003f04047287 */ /* 0x000fc40008000000 */
[----:B------:R-:W-:Y:S02]  /*13d0*/  USEL UR5, UR5, URZ, UP1 ;  /* 0x0000003f05057287 */ /* 0x000fe40008800000 */
[----:B------:R-:W-:Y:S01]  /*13e0*/  UPLOP3.LUT UP0, UPT, UPT, UPT, UPT, 0x80, 0x0 ;  /* 0x000000000000789c */ /* 0x000fe20003f0f070 */
[----:B------:R-:W-:Y:S01]  /*13f0*/  LOP3.LUT R6, R6, UR8, RZ, 0x3c, !PT ;  /* 0x0000000806067c12 */ /* 0x000fe2000f8e3cff */
[----:B------:R-:W-:Y:S09]  /*1400*/  @P1 BRA `(.L_x_18) ;  /* 0xfffffff800f41947 */ /* 0x000ff2000383ffff */
.L_x_13:
[----:B------:R-:W-:Y:S02]  /*1410*/  WARPGROUP.DEPBAR.LE gsb0, 0x0 ;  /* 0x00008000000079c5 */ /* 0x000fe40000010000 */
[----:B------:R-:W-:Y:S05]  /*1420*/  @!P0 BRA `(.L_x_19) ;  /* 0x00000000004c8947 */ /* 0x000fea0003800000 */
[----:B------:R-:W-:-:S04]  /*1430*/  LOP3.LUT R2, R0, 0x1, RZ, 0xfc, !PT ;  /* 0x0000000100027812 */ /* 0x000fc800078efcff */
[----:B------:R-:W-:-:S13]  /*1440*/  ISETP.NE.AND P0, PT, R2, 0x3, PT ;  /* 0x000000030200780c */ /* 0x000fda0003f05270 */
[----:B------:R-:W-:Y:S05]  /*1450*/  @!P0 BRA `(.L_x_20) ;  /* 0x0000000000048947 */ /* 0x000fea0003800000 */
[----:B------:R-:W-:Y:S01]  /*1460*/  BPT.TRAP 0x1 ;  /* 0x000000040000795c */ /* 0x000fe20000300000 */
.L_x_20:
[----:B--2---:R-:W2:Y:S01]  /*1470*/  S2R R4, SR_CgaCtaId ;  /* 0x0000000000047919 */ /* 0x004ea20000008800 */
[----:B------:R-:W-:Y:S01]  /*1480*/  IMAD.WIDE.U32 R2, R5, 0x24924925, RZ ;  /* 0x2492492505027825 */ /* 0x000fe200078e00ff */
[----:B------:R-:W-:-:S03]  /*1490*/  ISETP.GT.U32.AND P0, PT, R0, 0x1, PT ;  /* 0x000000010000780c */ /* 0x000fc60003f04070 */
[----:B------:R-:W-:-:S05]  /*14a0*/  IMAD.IADD R2, R5, 0x1, -R3 ;  /* 0x0000000105027824 */ /* 0x000fca00078e0a03 */
[----:B------:R-:W-:Y:S02]  /*14b0*/  LEA.HI R2, R2, R3, RZ, 0x1f ;  /* 0x0000000302027211 */ /* 0x000fe400078ff8ff */
[----:B------:R-:W-:Y:S02]  /*14c0*/  MOV R3, 0x400 ;  /* 0x0000040000037802 */ /* 0x000fe40000000f00 */
[----:B------:R-:W-:-:S05]  /*14d0*/  SHF.R.U32.HI R2, RZ, 0x2, R2 ;  /* 0x00000002ff027819 */ /* 0x000fca0000011602 */
[----:B------:R-:W-:Y:S01]  /*14e0*/  IMAD R2, R2, -0x7, R5 ;  /* 0xfffffff902027824 */ /* 0x000fe200078e0205 */
[----:B--2---:R-:W-:-:S05]  /*14f0*/  LEA R3, R4, R3, 0x18 ;  /* 0x0000000304037211 */ /* 0x004fca00078ec0ff */
[----:B------:R-:W-:-:S04]  /*1500*/  IMAD R2, R2, 0x8, R3 ;  /* 0x0000000802027824 */ /* 0x000fc800078e0203 */
[----:B------:R-:W-:-:S05]  /*1510*/  VIADD R2, R2, 0x38038 ;  /* 0x0003803802027836 */ /* 0x000fca0000000000 */
[----:B------:R-:W-:-:S04]  /*1520*/  PRMT R2, RZ, 0x654, R2 ;  /* 0x00000654ff027816 */ /* 0x000fc80000000002 */
[----:B------:R3:W-:Y:S01]  /*1530*/  SYNCS.ARRIVE.TRANS64.RED.A1T0 RZ, [R2+URZ], RZ ;  /* 0x000000ff02ff79a7 */ /* 0x0007e2000810043f */
[----:B------:R-:W-:Y:S05]  /*1540*/  @P0 BRA `(.L_x_19) ;  /* 0x0000000000040947 */ /* 0x000fea0003800000 */
[----:B------:R-:W-:Y:S01]  /*1550*/  BPT.TRAP 0x1 ;  /* 0x000000040000795c */ /* 0x000fe20000300000 */
.L_x_19:
[----:B--2---:R-:W2:Y:S01]  /*1560*/  S2R R3, SR_TID.X ;  /* 0x0000000000037919 */ /* 0x004ea20000002100 */
[----:B------:R-:W-:Y:S01]  /*1570*/  ULDC.64 UR4, c[0x0][0x280] ;  /* 0x0000a00000047ab9 */ /* 0x000fe20000000a00 */
[----:B------:R-:W4:Y:S01]  /*1580*/  S2R R6, SR_CTAID.Y ;  /* 0x0000000000067919 */ /* 0x000f220000002600 */
[----:B------:R-:W0:Y:S01]  /*1590*/  S2R R15, SR_CTAID.X ;  /* 0x00000000000f7919 */ /* 0x000e220000002500 */
[----:B--2---:R-:W-:-:S04]  /*15a0*/  SHF.R.S32.HI R0, RZ, 0x1f, R3 ;  /* 0x0000001fff007819 */ /* 0x004fc80000011403 */
[----:B------:R-:W-:Y:S01]  /*15b0*/  LEA.HI R0, R0, R3, RZ, 0x7 ;  /* 0x0000000300007211 */ /* 0x000fe200078f38ff */
[----:B----4-:R-:W-:-:S03]  /*15c0*/  IMAD.SHL.U32 R6, R6, 0x80, RZ ;  /* 0x0000008006067824 */ /* 0x010fc600078e00ff */
[----:B------:R-:W-:Y:S01]  /*15d0*/  LOP3.LUT R0, R0, 0xffffff80, RZ, 0xc0, !PT ;  /* 0xffffff8000007812 */ /* 0x000fe200078ec0ff */
[----:B0-----:R-:W-:Y:S01]  /*15e0*/  IMAD.SHL.U32 R4, R15, 0x80, RZ ;  /* 0x000000800f047824 */ /* 0x001fe200078e00ff */
[----:B------:R-:W-:-:S03]  /*15f0*/  ISETP.GE.AND P0, PT, R6, UR5, PT ;  /* 0x0000000506007c0c */ /* 0x000fc6000bf06270 */
[----:B------:R-:W-:Y:S01]  /*1600*/  IMAD.IADD R0, R3, 0x1, -R0 ;  /* 0x0000000103007824 */ /* 0x000fe200078e0a00 */
[----:B------:R-:W-:-:S04]  /*1610*/  ISETP.GE.OR P0, PT, R4, UR4, P0 ;  /* 0x0000000404007c0c */ /* 0x000fc80008706670 */
[----:B------:R-:W-:-:S04]  /*1620*/  SHF.R.S32.HI R3, RZ, 0x1f, R0 ;  /* 0x0000001fff037819 */ /* 0x000fc80000011400 */
[----:B---3--:R-:W-:-:S04]  /*1630*/  LEA.HI R2, R3, R0, RZ, 0x2 ;  /* 0x0000000003027211 */ /* 0x008fc800078f10ff */
[--C-:B------:R-:W-:Y:S02]  /*1640*/  SHF.R.S32.HI R10, RZ, 0x2, R2.reuse ;  /* 0x00000002ff0a7819 */ /* 0x100fe40000011402 */
[----:B------:R-:W-:-:S04]  /*1650*/  SHF.R.S32.HI R5, RZ, 0x1f, R2 ;  /* 0x0000001fff057819 */ /* 0x000fc80000011402 */
[----:B------:R-:W-:-:S04]  /*1660*/  LEA.HI R5, R5, R10, RZ, 0x3 ;  /* 0x0000000a05057211 */ /* 0x000fc800078f18ff */
[----:B------:R-:W-:Y:S01]  /*1670*/  LOP3.LUT R11, R5, 0xfffffff8, RZ, 0xc0, !PT ;  /* 0xfffffff8050b7812 */ /* 0x000fe200078ec0ff */
[----:B------:R-:W-:Y:S06]  /*1680*/  @P0 EXIT ;  /* 0x000000000000094d */ /* 0x000fec0003800000 */
[----:B------:R-:W0:Y:S01]  /*1690*/  LDC.64 R16, c[0x0][0x658] ;  /* 0x00019600ff107b82 */ /* 0x000e220000000a00 */
[----:B------:R-:W-:Y:S01]  /*16a0*/  IMAD.IADD R10, R10, 0x1, -R11 ;  /* 0x000000010a0a7824 */ /* 0x000fe200078e0a0b */
[----:B------:R-:W-:Y:S02]  /*16b0*/  LOP3.LUT R5, R2, 0x7ffffffc, RZ, 0xc0, !PT ;  /* 0x7ffffffc02057812 */ /* 0x000fe400078ec0ff */
[----:B------:R-:W-:Y:S02]  /*16c0*/  LEA.HI R3, R3, R0, RZ, 0x5 ;  /* 0x0000000003037211 */ /* 0x000fe400078f28ff */
[----:B------:R-:W-:Y:S01]  /*16d0*/  SHF.R.S32.HI R11, RZ, 0x1f, R10 ;  /* 0x0000001fff0b7819 */ /* 0x000fe2000001140a */
[----:B------:R-:W-:Y:S01]  /*16e0*/  IMAD.IADD R5, R0, 0x1, -R5 ;  /* 0x0000000100057824 */ /* 0x000fe200078e0a05 */
[----:B------:R-:W-:Y:S02]  /*16f0*/  SHF.R.S32.HI R13, RZ, 0x5, R3 ;  /* 0x00000005ff0d7819 */ /* 0x000fe40000011403 */
[----:B-1---5:R-:W-:Y:S01]  /*1700*/  FSETP.NEU.AND P1, PT, R9, RZ, PT ;  /* 0x000000ff0900720b */ /* 0x022fe20003f2d000 */
[----:B------:R-:W-:-:S02]  /*1710*/  IMAD.SHL.U32 R7, R5, 0x2, RZ ;  /* 0x0000000205077824 */ /* 0x000fc400078e00ff */
[----:B------:R-:W-:-:S03]  /*1720*/  IMAD.WIDE R2, R15, 0x80, R10 ;  /* 0x000000800f027825 */ /* 0x000fc600078e020a */
[----:B------:R-:W-:Y:S01]  /*1730*/  SHF.R.S32.HI R11, RZ, 0x1f, R7 ;  /* 0x0000001fff0b7819 */ /* 0x000fe20000011407 */
[C---:B------:R-:W-:Y:S01]  /*1740*/  IMAD R5, R13.reuse, -0x10, -R4 ;  /* 0xfffffff00d057824 */ /* 0x040fe200078e0a04 */
[C---:B------:R-:W-:Y:S01]  /*1750*/  IADD3 R4, P0, R6.reuse, R7, RZ ;  /* 0x0000000706047210 */ /* 0x040fe20007f1e0ff */
[----:B------:R-:W-:Y:S01]  /*1760*/  IMAD.WIDE R2, R13, 0x10, R2 ;  /* 0x000000100d027825 */ /* 0x000fe200078e0202 */
[----:B------:R-:W-:Y:S02]  /*1770*/  IADD3 R0, -R7, UR5, -R6 ;  /* 0x0000000507007c10 */ /* 0x000fe4000fffe906 */
[----:B------:R-:W-:Y:S02]  /*1780*/  IADD3 R10, R5, UR4, -R10 ;  /* 0x00000004050a7c10 */ /* 0x000fe4000fffe80a */
[----:B------:R-:W-:Y:S01]  /*1790*/  LEA.HI.X.SX32 R5, R6, R11, 0x1, P0 ;  /* 0x0000000b06057211 */ /* 0x000fe200000f0eff */
[-C--:B0-----:R-:W-:Y:S01]  /*17a0*/  IMAD R6, R3, R16.reuse, RZ ;  /* 0x0000001003067224 */ /* 0x081fe200078e02ff */
[----:B------:R-:W-:Y:S01]  /*17b0*/  ISETP.GT.AND P2, PT, R10, RZ, PT ;  /* 0x000000ff0a00720c */ /* 0x000fe20003f44270 */
[C---:B------:R-:W-:Y:S01]  /*17c0*/  IMAD.SHL.U32 R21, R16.reuse, 0x8, RZ ;  /* 0x0000000810157824 */ /* 0x040fe200078e00ff */
[----:B------:R-:W-:Y:S01]  /*17d0*/  SHF.L.U64.HI R20, R16, 0x3, R17 ;  /* 0x0000000310147819 */ /* 0x000fe20000010211 */
[----:B------:R-:W-:Y:S01]  /*17e0*/  IMAD.WIDE.U32 R14, R2, R16, R4 ;  /* 0x00000010020e7225 */ /* 0x000fe200078e0004 */
[----:B------:R-:W-:-:S02]  /*17f0*/  SHF.L.U64.HI R11, R16, 0x6, R17 ;  /* 0x00000006100b7819 */ /* 0x000fc40000010211 */
[----:B------:R-:W-:Y:S01]  /*1800*/  ISETP.GT.AND P0, PT, R0, RZ, P2 ;  /* 0x000000ff0000720c */ /* 0x000fe20001704270 */
[----:B------:R-:W-:Y:S02]  /*1810*/  IMAD R19, R2, R17, R6 ;  /* 0x0000001102137224 */ /* 0x000fe400078e0206 */
[----:B------:R-:W-:Y:S02]  /*1820*/  IMAD.SHL.U32 R16, R16, 0x40, RZ ;  /* 0x0000004010107824 */ /* 0x000fe400078e00ff */
[----:B------:R-:W-:Y:S01]  /*1830*/  IMAD.IADD R19, R15, 0x1, R19 ;  /* 0x000000010f137824 */ /* 0x000fe200078e0213 */
[----:B------:R-:W-:Y:S07]  /*1840*/  @!P1 BRA `(.L_x_21) ;  /* 0x0000005000dc9947 */ /* 0x000fee0003800000 */
[----:B------:R-:W-:Y:S01]  /*1850*/  ULDC.64 UR6, c[0x0][0x630] ;  /* 0x00018c0000067ab9 */ /* 0x000fe20000000a00 */
[----:B------:R-:W-:Y:S01]  /*1860*/  ULDC.64 UR8, c[0x0][0x628] ;  /* 0x00018a0000087ab9 */ /* 0x000fe20000000a00 */
[----:B------:R-:W-:Y:S01]  /*1870*/  IMAD R17, R3, UR6, RZ ;  /* 0x0000000603117c24 */ /* 0x000fe2000f8e02ff */
[----:B------:R-:W-:Y:S01]  /*1880*/  ULDC.64 UR4, c[0x0][0x650] ;  /* 0x0001940000047ab9 */ /* 0x000fe20000000a00 */
[----:B------:R-:W-:-:S04]  /*1890*/  IMAD.WIDE.U32 R6, R2, UR6, R4 ;  /* 0x0000000602067c25 */ /* 0x000fc8000f8e0004 */
[----:B------:R-:W-:Y:S01]  /*18a0*/  IMAD R17, R2, UR7, R17 ;  /* 0x0000000702117c24 */ /* 0x000fe2000f8e0211 */
[----:B------:R-:W-:-:S03]  /*18b0*/  LEA R12, P1, R6, UR8, 0x1 ;  /* 0x00000008060c7c11 */ /* 0x000fc6000f8208ff */
[----:B------:R-:W-:-:S05]  /*18c0*/  IMAD.IADD R7, R7, 0x1, R17 ;  /* 0x0000000107077824 */ /* 0x000fca00078e0211 */
[----:B------:R-:W-:-:S05]  /*18d0*/  LEA.HI.X R13, R6, UR9, R7, 0x1, P1 ;  /* 0x00000009060d7c11 */ /* 0x000fca00088f0c07 */
[----:B------:R-:W2:Y:S01]  /*18e0*/  @P0 LDG.E.LTC128B.U16 R15, desc[UR12][R12.64] ;  /* 0x0000000c0c0f0981 */ /* 0x000ea2000c1e1520 */
[----:B------:R-:W-:Y:S01]  /*18f0*/  ISETP.GT.AND P1, PT, R0, 0x1, P2 ;  /* 0x000000010000780c */ /* 0x000fe20001724270 */
[----:B------:R-:W-:Y:S01]  /*1900*/  BSSY B0, `(.L_x_22) ;  /* 0x000000b000007945 */ /* 0x000fe20003800000 */
[----:B--2---:R-:W-:-:S05]  /*1910*/  HADD2.F32 R6, -RZ, R15.H0_H0 ;  /* 0x2000000fff067230 */ /* 0x004fca0000004100 */
[----:B------:R-:W-:Y:S01]  /*1920*/  FMUL R7, R6, R9 ;  /* 0x0000000906077220 */ /* 0x000fe20000400000 */
[----:B------:R-:W-:-:S03]  /*1930*/  LEA R6, P3, R14, UR4, 0x1 ;  /* 0x000000040e067c11 */ /* 0x000fc6000f8608ff */
[----:B------:R-:W-:Y:S01]  /*1940*/  FFMA R7, R88, R8, R7 ;  /* 0x0000000858077223 */ /* 0x000fe20000000007 */
[----:B------:R-:W-:-:S04]  /*1950*/  PRMT R88, R15, 0x7610, R88 ;  /* 0x000076100f587816 */ /* 0x000fc80000000058 */
[----:B------:R-:W-:Y:S02]  /*1960*/  F2FP.F16.F32.PACK_AB R18, RZ, R7 ;  /* 0x00000007ff12723e */ /* 0x000fe400000000ff */
[----:B------:R-:W-:-:S05]  /*1970*/  LEA.HI.X R7, R14, UR5, R19, 0x1, P3 ;  /* 0x000000050e077c11 */ /* 0x000fca00098f0c13 */
[----:B------:R0:W-:Y:S01]  /*1980*/  @P0 STG.E.U16 desc[UR12][R6.64], R18 ;  /* 0x0000001206000986 */ /* 0x0001e2000c10150c */
[----:B------:R-:W-:Y:S05]  /*1990*/  @!P1 BRA `(.L_x_23) ;  /* 0x0000000000049947 */ /* 0x000fea0003800000 */
[----:B------:R1:W5:Y:S02]  /*19a0*/  LDG.E.LTC128B.U16 R88, desc[UR12][R12.64+0x2] ;  /* 0x0000020c0c587981 */ /* 0x000364000c1e1520 */
.L_x_23:
[----:B------:R-:W-:Y:S05]  /*19b0*/  BSYNC B0 ;  /* 0x0000000000007941 */ /* 0x000fea0003800000 */
.L_x_22:
[----:B------:R-:W-:Y:S01]  /*19c0*/  USHF.L.U32 UR4, UR6, 0x3, URZ ;  /* 0x0000000306047899 */ /* 0x000fe2000800063f */
[----:B0----5:R-:W-:Y:S01]  /*19d0*/  HADD2.F32 R18, -RZ, R88.H0_H0 ;  /* 0x20000058ff127230 */ /* 0x021fe20000004100 */
[----:B------:R-:W-:Y:S01]  /*19e0*/  USHF.L.U64.HI UR5, UR6, 0x3, UR7 ;  /* 0x0000000306057899 */ /* 0x000fe20008010207 */
[----:B------:R-:W-:-:S03]  /*19f0*/  ISETP.GT.AND P0, PT, R10, 0x8, PT ;  /* 0x000000080a00780c */ /* 0x000fc60003f04270 */
[----:B------:R-:W-:Y:S02]  /*1a00*/  IMAD.U32 R14, RZ, RZ, UR4 ;  /* 0x00000004ff0e7e24 */ /* 0x000fe4000f8e00ff */
[----:B------:R-:W-:Y:S01]  /*1a10*/  FMUL R22, R18, R9 ;  /* 0x0000000912167220 */ /* 0x000fe20000400000 */
[----:B------:R-:W-:Y:S01]  /*1a20*/  IMAD.U32 R15, RZ, RZ, UR5 ;  /* 0x00000005ff0f7e24 */ /* 0x000fe2000f8e00ff */
[----:B------:R-:W-:Y:S02]  /*1a30*/  ISETP.GT.AND P3, PT, R0, RZ, P0 ;  /* 0x000000ff0000720c */ /* 0x000fe40000764270 */
[----:B------:R-:W-:Y:S01]  /*1a40*/  FFMA R22, R89, R8, R22 ;  /* 0x0000000859167223 */ /* 0x000fe20000000016 */
[----:B------:R-:W-:-:S04]  /*1a50*/  IMAD.WIDE.U32 R18, R2, UR6, R14 ;  /* 0x0000000602127c25 */ /* 0x000fc8000f8e000e */
[----:B------:R-:W-:Y:S02]  /*1a60*/  F2FP.F16.F32.PACK_AB R89, RZ, R22 ;  /* 0x00000016ff59723e */ /* 0x000fe400000000ff */
[----:B------:R-:W-:-:S03]  /*1a70*/  IADD3 R23, P4, R4, R18, RZ ;  /* 0x0000001204177210 */ /* 0x000fc60007f9e0ff */
[----:B------:R0:W-:Y:S01]  /*1a80*/  @P1 STG.E.U16 desc[UR12][R6.64+0x2], R89 ;  /* 0x0000025906001986 */ /* 0x0001e2000c10150c */
[----:B------:R-:W-:Y:S02]  /*1a90*/  IADD3.X R22, R5, R17, R19, P4, !PT ;  /* 0x0000001105167210 */ /* 0x000fe400027fe413 */
[----:B------:R-:W-:-:S04]  /*1aa0*/  LEA R18, P4, R23, UR8, 0x1 ;  /* 0x0000000817127c11 */ /* 0x000fc8000f8808ff */
[----:B------:R-:W-:-:S05]  /*1ab0*/  LEA.HI.X R19, R23, UR9, R22, 0x1, P4 ;  /* 0x0000000917137c11 */ /* 0x000fca000a0f0c16 */
[----:B------:R-:W2:Y:S01]  /*1ac0*/  @P3 LDG.E.LTC128B.U16 R88, desc[UR12][R18.64] ;  /* 0x0000000c12583981 */ /* 0x000ea2000c1e1520 */
[C---:B------:R-:W-:Y:S01]  /*1ad0*/  IMAD.SHL.U32 R17, R21.reuse, 0x2, RZ ;  /* 0x0000000215117824 */ /* 0x040fe200078e00ff */
[----:B------:R-:W-:Y:S01]  /*1ae0*/  SHF.L.U64.HI R21, R21, 0x1, R20 ;  /* 0x0000000115157819 */ /* 0x000fe20000010214 */
[----:B------:R-:W-:Y:S01]  /*1af0*/  BSSY B0, `(.L_x_24) ;  /* 0x000000b000007945 */ /* 0x000fe20003800000 */
[----:B------:R-:W-:Y:S01]  /*1b00*/  ISETP.GT.AND P1, PT, R0, 0x1, P0 ;  /* 0x000000010000780c */ /* 0x000fe20000724270 */
[----:B--2---:R-:W-:-:S05]  /*1b10*/  HADD2.F32 R22, -RZ, R88.H0_H0 ;  /* 0x20000058ff167230 */ /* 0x004fca0000004100 */
[----:B------:R-:W-:Y:S01]  /*1b20*/  FMUL R23, R22, R9 ;  /* 0x0000000916177220 */ /* 0x000fe20000400000 */
[----:B------:R-:W-:-:S03]  /*1b30*/  IADD3 R22, P4, R17, R6, RZ ;  /* 0x0000000611167210 */ /* 0x000fc60007f9e0ff */
[----:B------:R-:W-:-:S05]  /*1b40*/  FFMA R23, R90, R8, R23 ;  /* 0x000000085a177223 */ /* 0x000fca0000000017 */
[----:B------:R-:W-:Y:S01]  /*1b50*/  F2FP.F16.F32.PACK_AB R20, RZ, R23 ;  /* 0x00000017ff14723e */ /* 0x000fe200000000ff */
[----:B------:R-:W-:-:S05]  /*1b60*/  IMAD.X R23, R21, 0x1, R7, P4 ;  /* 0x0000000115177824 */ /* 0x000fca00020e0607 */
[----:B------:R0:W-:Y:S01]  /*1b70*/  @P3 STG.E.U16 desc[UR12][R22.64], R20 ;  /* 0x0000001416003986 */ /* 0x0001e2000c10150c */
[----:B------:R-:W-:Y:S05]  /*1b80*/  @!P1 BRA `(.L_x_25) ;  /* 0x0000000000049947 */ /* 0x000fea0003800000 */
[----:B------:R2:W5:Y:S02]  /*1b90*/  LDG.E.LTC128B.U16 R88, desc[UR12][R18.64+0x2] ;  /* 0x0000020c12587981 */ /* 0x000564000c1e1520 */
.L_x_25:
[----:B------:R-:W-:Y:S05]  /*1ba0*/  BSYNC B0 ;  /* 0x0000000000007941 */ /* 0x000fea0003800000 */
.L_x_24:
[----:B0----5:R-:W-:Y:S01]  /*1bb0*/  HADD2.F32 R20, -RZ, R88.H0_H0 ;  /* 0x20000058ff147230 */ /* 0x021fe20000004100 */
[----:B------:R-:W-:Y:S01]  /*1bc0*/  ISETP.GT.AND P3, PT, R0, 0x8, P2 ;  /* 0x000000080000780c */ /* 0x000fe20001764270 */
[----:B------:R-:W-:Y:S03]  /*1bd0*/  BSSY B0, `(.L_x_26) ;  /* 0x0000007000007945 */ /* 0x000fe60003800000 */
[----:B------:R-:W-:-:S04]  /*1be0*/  FMUL R20, R20, R9 ;  /* 0x0000000914147220 */ /* 0x000fc80000400000 */
[----:B------:R-:W-:-:S05]  /*1bf0*/  FFMA R20, R91, R8, R20 ;  /* 0x000000085b147223 */ /* 0x000fca0000000014 */
[----:B------:R-:W-:-:S05]  /*1c00*/  F2FP.F16.F32.PACK_AB R20, RZ, R20 ;  /* 0x00000014ff14723e */ /* 0x000fca00000000ff */
[----:B------:R0:W-:Y:S01]  /*1c10*/  @P1 STG.E.U16 desc[UR12][R22.64+0x2], R20 ;  /* 0x0000021416001986 */ /* 0x0001e2000c10150c */
[----:B------:R-:W-:Y:S05]  /*1c20*/  @!P3 BRA `(.L_x_27) ;  /* 0x000000000004b947 */ /* 0x000fea0003800000 */
[----:B------:R3:W5:Y:S02]  /*1c30*/  LDG.E.LTC128B.U16 R88, desc[UR12][R12.64+0x10] ;  /* 0x0000100c0c587981 */ /* 0x000764000c1e1520 */
.L_x_27:
[----:B------:R-:W-:Y:S05]  /*1c40*/  BSYNC B0 ;  /* 0x0000000000007941 */ /* 0x000fea0003800000 */
.L_x_26:
        /* <DEDUP_REMOVED lines=9> */
.L_x_29:
[----:B------:R-:W-:Y:S05]  /*1ce0*/  BSYNC B0 ;  /* 0x0000000000007941 */ /* 0x000fea0003800000 */
.L_x_28:
[----:B-----5:R-:W-:Y:S01]  /*1cf0*/  HADD2.F32 R20, -RZ, R88.H0_H0 ;  /* 0x20000058ff147230 */ /* 0x020fe20000004100 */
        /* <DEDUP_REMOVED lines=8> */
.L_x_31:
[----:B------:R-:W-:Y:S05]  /*1d80*/  BSYNC B0 ;  /* 0x0000000000007941 */ /* 0x000fea0003800000 */
.L_x_30:
        /* <DEDUP_REMOVED lines=9> */
.L_x_33:
[----:B------:R-:W-:Y:S05]  /*1e20*/  BSYNC B0 ;  /* 0x0000000000007941 */ /* 0x000fea0003800000 */
.L_x_32:
        /* <DEDUP_REMOVED lines=9> */
.L_x_35:
[----:B------:R-:W-:Y:S05]  /*1ec0*/  BSYNC B0 ;  /* 0x0000000000007941 */ /* 0x000fea0003800000 */
.L_x_34:
        /* <DEDUP_REMOVED lines=9> */
.L_x_37:
[----:B------:R-:W-:Y:S05]  /*1f60*/  BSYNC B0 ;  /* 0x0000000000007941 */ /* 0x000fea0003800000 */
.L_x_36:
        /* <DEDUP_REMOVED lines=9> */
.L_x_39:
[----:B------:R-:W-:Y:S05]  /*2000*/  BSYNC B0 ;  /* 0x0000000000007941 */ /* 0x000fea0003800000 */
.L_x_38:
        /* <DEDUP_REMOVED lines=9> */
.L_x_41:
[----:B------:R-:W-:Y:S05]  /*20a0*/  BSYNC B0 ;  /* 0x0000000000007941 */ /* 0x000fea0003800000 */
.L_x_40:
        /* <DEDUP_REMOVED lines=9> */
.L_x_43:
[----:B------:R-:W-:Y:S05]  /*2140*/  BSYNC B0 ;  /* 0x0000000000007941 */ /* 0x000fea0003800000 */
.L_x_42:
        /* <DEDUP_REMOVED lines=9> */
.L_x_45:
[----:B------:R-:W-:Y:S05]  /*21e0*/  BSYNC B0 ;  /* 0x0000000000007941 */ /* 0x000fea0003800000 */
.L_x_44:
        /* <DEDUP_REMOVED lines=9> */
.L_x_47:
[----:B------:R-:W-:Y:S05]  /*2280*/  BSYNC B0 ;  /* 0x0000000000007941 */ /* 0x000fea0003800000 */
.L_x_46:
        /* <DEDUP_REMOVED lines=9> */
.L_x_49:
[----:B------:R-:W-:Y:S05]  /*2320*/  BSYNC B0 ;  /* 0x0000000000007941 */ /* 0x000fea0003800000 */
.L_x_48:
        /* <DEDUP_REMOVED lines=9> */
.L_x_51:
[----:B------:R-:W-:Y:S05]  /*23c0*/  BSYNC B0 ;  /* 0x0000000000007941 */ /* 0x000fea0003800000 */
.L_x_50:
        /* <DEDUP_REMOVED lines=9> */
.L_x_53:
[----:B------:R-:W-:Y:S05]  /*2460*/  BSYNC B0 ;  /* 0x0000000000007941 */ /* 0x000fea0003800000 */
.L_x_52:
        /* <DEDUP_REMOVED lines=9> */
.L_x_55:
[----:B------:R-:W-:Y:S05]  /*2500*/  BSYNC B0 ;  /* 0x0000000000007941 */ /* 0x000fea0003800000 */
.L_x_54:
        /* <DEDUP_REMOVED lines=9> */
.L_x_57:
[----:B------:R-:W-:Y:S05]  /*25a0*/  BSYNC B0 ;  /* 0x0000000000007941 */ /* 0x000fea0003800000 */
.L_x_56:
        /* <DEDUP_REMOVED lines=9> */
.L_x_59:
[----:B------:R-:W-:Y:S05]  /*2640*/  BSYNC B0 ;  /* 0x0000000000007941 */ /* 0x000fea0003800000 */
.L_x_58:
        /* <DEDUP_REMOVED lines=9> */
.L_x_61:
[----:B------:R-:W-:Y:S05]  /*26e0*/  BSYNC B0 ;  /* 0x0000000000007941 */ /* 0x000fea0003800000 */
.L_x_60:
        /* <DEDUP_REMOVED lines=9> */
.L_x_63:
[----:B------:R-:W-:Y:S05]  /*2780*/  BSYNC B0 ;  /* 0x0000000000007941 */ /* 0x000fea0003800000 */
.L_x_62:
        /* <DEDUP_REMOVED lines=9> */
.L_x_65:
[----:B------:R-:W-:Y:S05]  /*2820*/  BSYNC B0 ;  /* 0x0000000000007941 */ /* 0x000fea0003800000 */
.L_x_64:
        /* <DEDUP_REMOVED lines=9> */
.L_x_67:
[----:B------:R-:W-:Y:S05]  /*28c0*/  BSYNC B0 ;  /* 0x0000000000007941 */ /* 0x000fea0003800000 */
.L_x_66:
        /* <DEDUP_REMOVED lines=9> */
.L_x_69:
[----:B------:R-:W-:Y:S05]  /*2960*/  BSYNC B0 ;  /* 0x0000000000007941 */ /* 0x000fea0003800000 */
.L_x_68:
        /* <DEDUP_REMOVED lines=9> */
.L_x_71:
[----:B------:R-:W-:Y:S05]  /*2a00*/  BSYNC B0 ;  /* 0x0000000000007941 */ /* 0x000fea0003800000 */
.L_x_70:
        /* <DEDUP_REMOVED lines=9> */
.L_x_73:
[----:B------:R-:W-:Y:S05]  /*2aa0*/  BSYNC B0 ;  /* 0x0000000000007941 */ /* 0x000fea0003800000 */
.L_x_72:
        /* <DEDUP_REMOVED lines=9> */
.L_x_75:
[----:B------:R-:W-:Y:S05]  /*2b40*/  BSYNC B0 ;  /* 0x0000000000007941 */ /* 0x000fea0003800000 */
.L_x_74:
        /* <DEDUP_REMOVED lines=9> */
.L_x_77:
[----:B------:R-:W-:Y:S05]  /*2be0*/  BSYNC B0 ;  /* 0x0000000000007941 */ /* 0x000fea0003800000 */
.L_x_76:
        /* <DEDUP_REMOVED lines=9> */
.L_x_79:
[----:B------:R-:W-:Y:S05]  /*2c80*/  BSYNC B0 ;  /* 0x0000000000007941 */ /* 0x000fea0003800000 */
.L_x_78:
        /* <DEDUP_REMOVED lines=9> */
.L_x_81:
[----:B------:R-:W-:Y:S05]  /*2d20*/  BSYNC B0 ;  /* 0x0000000000007941 */ /* 0x000fea0003800000 */
.L_x_80:
        /* <DEDUP_REMOVED lines=9> */
.L_x_83:
[----:B------:R-:W-:Y:S05]  /*2dc0*/  BSYNC B0 ;  /* 0x0000000000007941 */ /* 0x000fea0003800000 */
.L_x_82:
        /* <DEDUP_REMOVED lines=9> */
.L_x_85:
[----:B------:R-:W-:Y:S05]  /*2e60*/  BSYNC B0 ;  /* 0x0000000000007941 */ /* 0x000fea0003800000 */
.L_x_84:
        /* <DEDUP_REMOVED lines=9> */
.L_x_87:
[----:B------:R-:W-:Y:S05]  /*2f00*/  BSYNC B0 ;  /* 0x0000000000007941 */ /* 0x000fea0003800000 */
.L_x_86:
        /* <DEDUP_REMOVED lines=9> */
.L_x_89:
[----:B------:R-:W-:Y:S05]  /*2fa0*/  BSYNC B0 ;  /* 0x0000000000007941 */ /* 0x000fea0003800000 */
.L_x_88:
        /* <DEDUP_REMOVED lines=9> */
.L_x_91:
[----:B------:R-:W-:Y:S05]  /*3040*/  BSYNC B0 ;  /* 0x0000000000007941 */ /* 0x000fea0003800000 */
.L_x_90:
        /* <DEDUP_REMOVED lines=9> */
.L_x_93:
[----:B------:R-:W-:Y:S05]  /*30e0*/  BSYNC B0 ;  /* 0x0000000000007941 */ /* 0x000fea0003800000 */
.L_x_92:
        /* <DEDUP_REMOVED lines=9> */
.L_x_95:
[----:B------:R-:W-:Y:S05]  /*3180*/  BSYNC B0 ;  /* 0x0000000000007941 */ /* 0x000fea0003800000 */
.L_x_94:
        /* <DEDUP_REMOVED lines=9> */
.L_x_97:
[----:B------:R-:W-:Y:S05]  /*3220*/  BSYNC B0 ;  /* 0x0000000000007941 */ /* 0x000fea0003800000 */
.L_x_96:
        /* <DEDUP_REMOVED lines=9> */
.L_x_99:
[----:B------:R-:W-:Y:S05]  /*32c0*/  BSYNC B0 ;  /* 0x0000000000007941 */ /* 0x000fea0003800000 */
.L_x_98:
        /* <DEDUP_REMOVED lines=9> */
.L_x_101:
[----:B------:R-:W-:Y:S05]  /*3360*/  BSYNC B0 ;  /* 0x0000000000007941 */ /* 0x000fea0003800000 */
.L_x_100:
        /* <DEDUP_REMOVED lines=9> */
.L_x_103:
[----:B------:R-:W-:Y:S05]  /*3400*/  BSYNC B0 ;  /* 0x0000000000007941 */ /* 0x000fea0003800000 */
.L_x_102:
        /* <DEDUP_REMOVED lines=9> */
.L_x_105:
[----:B------:R-:W-:Y:S05]  /*34a0*/  BSYNC B0 ;  /* 0x0000000000007941 */ /* 0x000fea0003800000 */
.L_x_104:
        /* <DEDUP_REMOVED lines=9> */
.L_x_107:
[----:B------:R-:W-:Y:S05]  /*3540*/  BSYNC B0 ;  /* 0x0000000000007941 */ /* 0x000fea0003800000 */
.L_x_106:
        /* <DEDUP_REMOVED lines=9> */
.L_x_109:
[----:B------:R-:W-:Y:S05]  /*35e0*/  BSYNC B0 ;  /* 0x0000000000007941 */ /* 0x000fea0003800000 */
.L_x_108:
        /* <DEDUP_REMOVED lines=9> */
.L_x_111:
[----:B------:R-:W-:Y:S05]  /*3680*/  BSYNC B0 ;  /* 0x0000000000007941 */ /* 0x000fea0003800000 */
.L_x_110:
        /* <DEDUP_REMOVED lines=9> */
.L_x_113:
[----:B------:R-:W-:Y:S05]  /*3720*/  BSYNC B0 ;  /* 0x0000000000007941 */ /* 0x000fea0003800000 */
.L_x_112:
        /* <DEDUP_REMOVED lines=9> */
.L_x_115:
[----:B------:R-:W-:Y:S05]  /*37c0*/  BSYNC B0 ;  /* 0x0000000000007941 */ /* 0x000fea0003800000 */
.L_x_114:
        /* <DEDUP_REMOVED lines=9> */
.L_x_117:
[----:B------:R-:W-:Y:S05]  /*3860*/  BSYNC B0 ;  /* 0x0000000000007941 */ /* 0x000fea0003800000 */
.L_x_116:
        /* <DEDUP_REMOVED lines=9> */
.L_x_119:
[----:B------:R-:W-:Y:S05]  /*3900*/  BSYNC B0 ;  /* 0x0000000000007941 */ /* 0x000fea0003800000 */
.L_x_118:
        /* <DEDUP_REMOVED lines=9> */
.L_x_121:
[----:B------:R-:W-:Y:S05]  /*39a0*/  BSYNC B0 ;  /* 0x0000000000007941 */ /* 0x000fea0003800000 */
.L_x_120:
        /* <DEDUP_REMOVED lines=9> */
.L_x_123:
[----:B------:R-:W-:Y:S05]  /*3a40*/  BSYNC B0 ;  /* 0x0000000000007941 */ /* 0x000fea0003800000 */
.L_x_122:
        /* <DEDUP_REMOVED lines=9> */
.L_x_125:
[----:B------:R-:W-:Y:S05]  /*3ae0*/  BSYNC B0 ;  /* 0x0000000000007941 */ /* 0x000fea0003800000 */
.L_x_124:
        /* <DEDUP_REMOVED lines=9> */
.L_x_127:
[----:B------:R-:W-:Y:S05]  /*3b80*/  BSYNC B0 ;  /* 0x0000000000007941 */ /* 0x000fea0003800000 */
.L_x_126:
        /* <DEDUP_REMOVED lines=9> */
.L_x_129:
[----:B------:R-:W-:Y:S05]  /*3c20*/  BSYNC B0 ;  /* 0x0000000000007941 */ /* 0x000fea0003800000 */
.L_x_128:
        /* <DEDUP_REMOVED lines=9> */
.L_x_131:
[----:B------:R-:W-:Y:S05]  /*3cc0*/  BSYNC B0 ;  /* 0x0000000000007941 */ /* 0x000fea0003800000 */
.L_x_130:
        /* <DEDUP_REMOVED lines=9> */
.L_x_133:
[----:B------:R-:W-:Y:S05]  /*3d60*/  BSYNC B0 ;  /* 0x0000000000007941 */ /* 0x000fea0003800000 */
.L_x_132:
        /* <DEDUP_REMOVED lines=9> */
.L_x_135:
[----:B------:R-:W-:Y:S05]  /*3e00*/  BSYNC B0 ;  /* 0x0000000000007941 */ /* 0x000fea0003800000 */
.L_x_134:
        /* <DEDUP_REMOVED lines=9> */
.L_x_137:
[----:B------:R-:W-:Y:S05]  /*3ea0*/  BSYNC B0 ;  /* 0x0000000000007941 */ /* 0x000fea0003800000 */
.L_x_136:
        /* <DEDUP_REMOVED lines=9> */
.L_x_139:
[----:B------:R-:W-:Y:S05]  /*3f40*/  BSYNC B0 ;  /* 0x0000000000007941 */ /* 0x000fea0003800000 */
.L_x_138:
        /* <DEDUP_REMOVED lines=9> */
.L_x_141:
[----:B------:R-:W-:Y:S05]  /*3fe0*/  BSYNC B0 ;  /* 0x0000000000007941 */ /* 0x000fea0003800000 */
.L_x_140:
[----:B01-345:R-:W-:Y:S01]  /*3ff0*/  HADD2.F32 R12, -RZ, R88.H0_H0 ;  /* 0x20000058ff0c7230 */ /* 0x03bfe20000004100 */
        /* <DEDUP_REMOVED lines=8> */
.L_x_143:
[----:B------:R-:W-:Y:S05]  /*4080*/  BSYNC B0 ;  /* 0x0000000000007941 */ /* 0x000fea0003800000 */
.L_x_142:
[----:B0----5:R-:W-:Y:S01]  /*4090*/  HADD2.F32 R12, -RZ, R88.H0_H0 ;  /* 0x20000058ff0c7230 */ /* 0x021fe20000004100 */
[----:B------:R-:W-:Y:S01]  /*40a0*/  ISETP.GT.AND P1, PT, R0, 0x79, P0 ;  /* 0x000000790000780c */ /* 0x000fe20000724270 */
[----:B------:R-:W-:Y:S01]  /*40b0*/  BSSY B0, `(.L_x_144) ;  /* 0x000000b000007945 */ /* 0x000fe20003800000 */
[----:B------:R-:W-:Y:S02]  /*40c0*/  IADD3 R91, P0, R2, 0x40, RZ ;  /* 0x00000040025b7810 */ /* 0x000fe40007f1e0ff */
[----:B------:R-:W-:Y:S01]  /*40d0*/  FMUL R13, R12, R9 ;  /* 0x000000090c0d7220 */ /* 0x000fe20000400000 */
[----:B------:R-:W-:-:S03]  /*40e0*/  @P3 IMAD.MOV.U32 R12, RZ, RZ, R22 ;  /* 0x000000ffff0c3224 */ /* 0x000fc600078e0016 */
[----:B------:R-:W-:-:S05]  /*40f0*/  FFMA R13, R150, R8, R13 ;  /* 0x00000008960d7223 */ /* 0x000fca000000000d */
[----:B------:R-:W-:-:S04]  /*4100*/  F2FP.F16.F32.PACK_AB R13, RZ, R13 ;  /* 0x0000000dff0d723e */ /* 0x000fc800000000ff */
[----:B------:R-:W-:Y:S01]  /*4110*/  PRMT R20, R13, 0x7610, R20 ;  /* 0x000076100d147816 */ /* 0x000fe20000000014 */
[----:B------:R-:W-:-:S05]  /*4120*/  @P3 IMAD.MOV.U32 R13, RZ, RZ, R23 ;  /* 0x000000ffff0d3224 */ /* 0x000fca00078e0017 */
[----:B------:R0:W-:Y:S01]  /*4130*/  @P3 STG.E.U16 desc[UR12][R12.64+0xf0], R20 ;  /* 0x0000f0140c003986 */ /* 0x0001e2000c10150c */
[----:B------:R-:W-:Y:S05]  /*4140*/  @!P1 BRA `(.L_x_145) ;  /* 0x0000000000049947 */ /* 0x000fea0003800000 */
[----:B------:R3:W5:Y:S02]  /*4150*/  LDG.E.LTC128B.U16 R88, desc[UR12][R18.64+0xf2] ;  /* 0x0000f20c12587981 */ /* 0x000764000c1e1520 */
.L_x_145:
[----:B------:R-:W-:Y:S05]  /*4160*/  BSYNC B0 ;  /* 0x0000000000007941 */ /* 0x000fea0003800000 */
.L_x_144:
[----:B-----5:R-:W-:Y:S02]  /*4170*/  HADD2.F32 R2, -RZ, R88.H0_H0 ;  /* 0x20000058ff027230 */ /* 0x020fe40000004100 */
[----:B------:R-:W-:Y:S01]  /*4180*/  IMAD.X R3, RZ, RZ, R3, P0 ;  /* 0x000000ffff037224 */ /* 0x000fe200000e0603 */
[----:B------:R-:W-:Y:S01]  /*4190*/  ISETP.GT.AND P0, PT, R10, 0x40, PT ;  /* 0x000000400a00780c */ /* 0x000fe20003f04270 */
[----:B0-----:R-:W-:-:S04]  /*41a0*/  IMAD.WIDE.U32 R12, R91, UR6, R4 ;  /* 0x000000065b0c7c25 */ /* 0x001fc8000f8e0004 */
[----:B------:R-:W-:Y:S01]  /*41b0*/  FMUL R2, R2, R9 ;  /* 0x0000000902027220 */ /* 0x000fe20000400000 */
[----:B------:R-:W-:Y:S01]  /*41c0*/  ISETP.GT.AND P3, PT, R0, RZ, P0 ;  /* 0x000000ff0000720c */ /* 0x000fe20000764270 */
[----:B-123--:R-:W-:Y:S02]  /*41d0*/  IMAD R18, R3, UR6, RZ ;  /* 0x0000000603127c24 */ /* 0x00efe4000f8e02ff */
[----:B------:R-:W-:Y:S02]  /*41e0*/  FFMA R2, R151, R8, R2 ;  /* 0x0000000897027223 */ /* 0x000fe40000000002 */
[----:B------:R-:W-:-:S03]  /*41f0*/  IMAD R93, R91, UR7, R18 ;  /* 0x000000075b5d7c24 */ /* 0x000fc6000f8e0212 */
[----:B------:R-:W-:Y:S01]  /*4200*/  F2FP.F16.F32.PACK_AB R18, RZ, R2 ;  /* 0x00000002ff12723e */ /* 0x000fe200000000ff */
[----:B------:R-:W-:Y:S01]  /*4210*/  IMAD.IADD R3, R13, 0x1, R93 ;  /* 0x000000010d037824 */ /* 0x000fe200078e025d */
[----:B------:R-:W-:-:S03]  /*4220*/  LEA R2, P2, R12, UR8, 0x1 ;  /* 0x000000080c027c11 */ /* 0x000fc6000f8408ff */
[----:B------:R0:W-:Y:S01]  /*4230*/  @P1 STG.E.U16 desc[UR12][R22.64+0xf2], R18 ;  /* 0x0000f21216001986 */ /* 0x0001e2000c10150c */
        /* <DEDUP_REMOVED lines=15> */
.L_x_147:
[----:B------:R-:W-:Y:S05]  /*4330*/  BSYNC B0 ;  /* 0x0000000000007941 */ /* 0x000fea0003800000 */
.L_x_146:
[----:B-----5:R-:W-:Y:S01]  /*4340*/  HADD2.F32 R16, -RZ, R88.H0_H0 ;  /* 0x20000058ff107230 */ /* 0x020fe20000004100 */
[----:B------:R-:W-:Y:S01]  /*4350*/  ISETP.GT.AND P1, PT, R10, 0x48, PT ;  /* 0x000000480a00780c */ /* 0x000fe20003f24270 */
[----:B------:R-:W-:Y:S01]  /*4360*/  IMAD.WIDE.U32 R14, R91, UR6, R14 ;  /* 0x000000065b0e7c25 */ /* 0x000fe2000f8e000e */
[----:B------:R-:W-:Y:S03]  /*4370*/  BSSY B0, `(.L_x_148) ;  /* 0x000000e000007945 */ /* 0x000fe60003800000 */
[----:B------:R-:W-:Y:S01]  /*4380*/  FMUL R16, R16, R9 ;  /* 0x0000000910107220 */ /* 0x000fe20000400000 */
[----:B------:R-:W-:Y:S01]  /*4390*/  @P2 IMAD.MOV.U32 R10, RZ, RZ, R12 ;  /* 0x000000ffff0a2224 */ /* 0x000fe200078e000c */
[----:B0-----:R-:W-:Y:S02]  /*43a0*/  IADD3 R11, P3, R4, R14, RZ ;  /* 0x0000000e040b7210 */ /* 0x001fe40007f7e0ff */
[----:B------:R-:W-:-:S02]  /*43b0*/  FFMA R16, R25, R8, R16 ;  /* 0x0000000819107223 */ /* 0x000fc40000000010 */
[----:B------:R-:W-:Y:S02]  /*43c0*/  IADD3.X R14, R5, R93, R15, P3, !PT ;  /* 0x0000005d050e7210 */ /* 0x000fe40001ffe40f */
[C---:B------:R-:W-:Y:S02]  /*43d0*/  LEA R4, P4, R11.reuse, UR8, 0x1 ;  /* 0x000000080b047c11 */ /* 0x040fe4000f8808ff */
[----:B------:R-:W-:Y:S02]  /*43e0*/  F2FP.F16.F32.PACK_AB R16, RZ, R16 ;  /* 0x00000010ff10723e */ /* 0x000fe400000000ff */
[----:B------:R-:W-:Y:S01]  /*43f0*/  LEA.HI.X R5, R11, UR9, R14, 0x1, P4 ;  /* 0x000000090b057c11 */ /* 0x000fe2000a0f0c0e */
[----:B------:R-:W-:Y:S01]  /*4400*/  @P2 IMAD.MOV.U32 R11, RZ, RZ, R13 ;  /* 0x000000ffff0b2224 */ /* 0x000fe200078e000d */
[----:B------:R-:W-:-:S04]  /*4410*/  ISETP.GT.AND P3, PT, R0, RZ, P1 ;  /* 0x000000ff0000720c */ /* 0x000fc80000f64270 */
[----:B------:R0:W-:Y:S09]  /*4420*/  @P2 STG.E.U16 desc[UR12][R10.64+0x2], R16 ;  /* 0x000002100a002986 */ /* 0x0001f2000c10150c */
[----:B------:R-:W-:Y:S05]  /*4430*/  @!P3 BRA `(.L_x_149) ;  /* 0x000000000004b947 */ /* 0x000fea0003800000 */
[----:B------:R2:W5:Y:S02]  /*4440*/  LDG.E.LTC128B.U16 R88, desc[UR12][R4.64] ;  /* 0x0000000c04587981 */ /* 0x000564000c1e1520 */
.L_x_149:
[----:B------:R-:W-:Y:S05]  /*4450*/  BSYNC B0 ;  /* 0x0000000000007941 */ /* 0x000fea0003800000 */
.L_x_148:
[----:B0----5:R-:W-:Y:S01]  /*4460*/  HADD2.F32 R10, -RZ, R88.H0_H0 ;  /* 0x20000058ff0a7230 */ /* 0x021fe20000004100 */
[----:B------:R-:W-:Y:S01]  /*4470*/  IADD3 R14, P4, R12, R17, RZ ;  /* 0x000000110c0e7210 */ /* 0x000fe20007f9e0ff */
[----:B------:R-:W-:Y:S01]  /*4480*/  BSSY B0, `(.L_x_150) ;  /* 0x0000009000007945 */ /* 0x000fe20003800000 */
[----:B------:R-:W-:Y:S02]  /*4490*/  ISETP.GT.AND P2, PT, R0, 0x1, P1 ;  /* 0x000000010000780c */ /* 0x000fe40000f44270 */
[----:B------:R-:W-:Y:S01]  /*44a0*/  FMUL R11, R10, R9 ;  /* 0x000000090a0b7220 */ /* 0x000fe20000400000 */
[----:B------:R-:W-:-:S03]  /*44b0*/  IMAD.X R15, R13, 0x1, R21, P4 ;  /* 0x000000010d0f7824 */ /* 0x000fc600020e0615 */
[----:B------:R-:W-:-:S05]  /*44c0*/  FFMA R11, R26, R8, R11 ;  /* 0x000000081a0b7223 */ /* 0x000fca000000000b */
[----:B------:R-:W-:-:S05]  /*44d0*/  F2FP.F16.F32.PACK_AB R11, RZ, R11 ;  /* 0x0000000bff0b723e */ /* 0x000fca00000000ff */
[----:B------:R0:W-:Y:S01]  /*44e0*/  @P3 STG.E.U16 desc[UR12][R14.64], R11 ;  /* 0x0000000b0e003986 */ /* 0x0001e2000c10150c */
[----:B------:R-:W-:Y:S05]  /*44f0*/  @!P2 BRA `(.L_x_151) ;  /* 0x000000000004a947 */ /* 0x000fea0003800000 */
[----:B------:R3:W5:Y:S02]  /*4500*/  LDG.E.LTC128B.U16 R88, desc[UR12][R4.64+0x2] ;  /* 0x0000020c04587981 */ /* 0x000764000c1e1520 */
.L_x_151:
[----:B------:R-:W-:Y:S05]  /*4510*/  BSYNC B0 ;  /* 0x0000000000007941 */ /* 0x000fea0003800000 */
.L_x_150:
[----:B-----5:R-:W-:Y:S01]  /*4520*/  HADD2.F32 R10, -RZ, R88.H0_H0 ;  /* 0x20000058ff0a7230 */ /* 0x020fe20000004100 */
[----:B------:R-:W-:Y:S01]  /*4530*/  ISETP.GT.AND P3, PT, R0, 0x8, P0 ;  /* 0x000000080000780c */ /* 0x000fe20000764270 */
[----:B0-----:R-:W-:Y:S01]  /*4540*/  @P2 IMAD.MOV.U32 R11, RZ, RZ, R15 ;  /* 0x000000ffff0b2224 */ /* 0x001fe200078e000f */
[----:B------:R-:W-:Y:S02]  /*4550*/  BSSY B0, `(.L_x_152) ;  /* 0x0000009000007945 */ /* 0x000fe40003800000 */
[----:B------:R-:W-:-:S04]  /*4560*/  FMUL R10, R10, R9 ;  /* 0x000000090a0a7220 */ /* 0x000fc80000400000 */
[----:B------:R-:W-:-:S05]  /*4570*/  FFMA R10, R27, R8, R10 ;  /* 0x000000081b0a7223 */ /* 0x000fca000000000a */
[----:B------:R-:W-:-:S04]  /*4580*/  F2FP.F16.F32.PACK_AB R10, RZ, R10 ;  /* 0x0000000aff0a723e */ /* 0x000fc800000000ff */
[----:B------:R-:W-:Y:S01]  /*4590*/  PRMT R16, R10, 0x7610, R16 ;  /* 0x000076100a107816 */ /* 0x000fe20000000010 */
[----:B------:R-:W-:-:S05]  /*45a0*/  @P2 IMAD.MOV.U32 R10, RZ, RZ, R14 ;  /* 0x000000ffff0a2224 */ /* 0x000fca00078e000e */
[----:B------:R0:W-:Y:S01]  /*45b0*/  @P2 STG.E.U16 desc[UR12][R10.64+0x2], R16 ;  /* 0x000002100a002986 */ /* 0x0001e2000c10150c */
[----:B------:R-:W-:Y:S05]  /*45c0*/  @!P3 BRA `(.L_x_153) ;  /* 0x000000000004b947 */ /* 0x000fea0003800000 */
[----:B------:R4:W5:Y:S02]  /*45d0*/  LDG.E.LTC128B.U16 R88, desc[UR12][R2.64+0x10] ;  /* 0x0000100c02587981 */ /* 0x000964000c1e1520 */
.L_x_153:
[----:B------:R-:W-:Y:S05]  /*45e0*/  BSYNC B0 ;  /* 0x0000000000007941 */ /* 0x000fea0003800000 */
.L_x_152:
[----:B0----5:R-:W-:Y:S01]  /*45f0*/  HADD2.F32 R10, -RZ, R88.H0_H0 ;  /* 0x20000058ff0a7230 */ /* 0x021fe20000004100 */
[----:B------:R-:W-:Y:S01]  /*4600*/  ISETP.GT.AND P2, PT, R0, 0x9, P0 ;  /* 0x000000090000780c */ /* 0x000fe20000744270 */
[----:B------:R-:W-:Y:S03]  /*4610*/  BSSY B0, `(.L_x_154) ;  /* 0x000000a000007945 */ /* 0x000fe60003800000 */
[----:B------:R-:W-:Y:S01]  /*4620*/  FMUL R11, R10, R9 ;  /* 0x000000090a0b7220 */ /* 0x000fe20000400000 */
[----:B------:R-:W-:-:S03]  /*4630*/  IMAD.MOV.U32 R10, RZ, RZ, R12 ;  /* 0x000000ffff0a7224 */ /* 0x000fc600078e000c */
[----:B------:R-:W-:-:S05]  /*4640*/  FFMA R11, R28, R8, R11 ;  /* 0x000000081c0b7223 */ /* 0x000fca000000000b */
[----:B------:R-:W-:-:S04]  /*4650*/  F2FP.F16.F32.PACK_AB R11, RZ, R11 ;  /* 0x0000000bff0b723e */ /* 0x000fc800000000ff */
[----:B------:R-:W-:Y:S01]  /*4660*/  PRMT R16, R11, 0x7610, R16 ;  /* 0x000076100b107816 */ /* 0x000fe20000000010 */
[----:B------:R-:W-:-:S05]  /*4670*/  IMAD.MOV.U32 R11, RZ, RZ, R13 ;  /* 0x000000ffff0b7224 */ /* 0x000fca00078e000d */
[----:B------:R0:W-:Y:S01]  /*4680*/  @P3 STG.E.U16 desc[UR12][R10.64+0x10], R16 ;  /* 0x000010100a003986 */ /* 0x0001e2000c10150c */
[----:B------:R-:W-:Y:S05]  /*4690*/  @!P2 BRA `(.L_x_155) ;  /* 0x000000000004a947 */ /* 0x000fea0003800000 */
[----:B------:R0:W5:Y:S02]  /*46a0*/  LDG.E.LTC128B.U16 R88, desc[UR12][R2.64+0x12] ;  /* 0x0000120c02587981 */ /* 0x000164000c1e1520 */
.L_x_155:
[----:B------:R-:W-:Y:S05]  /*46b0*/  BSYNC B0 ;  /* 0x0000000000007941 */ /* 0x000fea0003800000 */
.L_x_154:
        /* <DEDUP_REMOVED lines=9> */
.L_x_157:
[----:B------:R-:W-:Y:S05]  /*4750*/  BSYNC B0 ;  /* 0x0000000000007941 */ /* 0x000fea0003800000 */
.L_x_156:
        /* <DEDUP_REMOVED lines=9> */
.L_x_159:
[----:B------:R-:W-:Y:S05]  /*47f0*/  BSYNC B0 ;  /* 0x0000000000007941 */ /* 0x000fea0003800000 */
.L_x_158:
[----:B-----5:R-:W-:Y:S01]  /*4800*/  HADD2.F32 R12, -RZ, R88.H0_H0 ;  /* 0x20000058ff0c7230 */ /* 0x020fe20000004100 */
[----:B------:R-:W-:Y:S01]  /*4810*/  IADD3 R6, P4, P5, R17, R6, R19 ;  /* 0x0000000611067210 */ /* 0x000fe20007d9e013 */
[----:B------:R-:W-:Y:S01]  /*4820*/  BSSY B0, `(.L_x_160) ;  /* 0x0000009000007945 */ /* 0x000fe20003800000 */
[----:B------:R-:W-:Y:S02]  /*4830*/  ISETP.GT.AND P3, PT, R0, 0x10, P0 ;  /* 0x000000100000780c */ /* 0x000fe40000764270 */
[----:B------:R-:W-:Y:S01]  /*4840*/  FMUL R12, R12, R9 ;  /* 0x000000090c0c7220 */ /* 0x000fe20000400000 */
[----:B------:R-:W-:-:S03]  /*4850*/  IADD3.X R7, R21, R7, R89, P4, P5 ;  /* 0x0000000715077210 */ /* 0x000fc600027ea459 */
[----:B------:R-:W-:-:S05]  /*4860*/  FFMA R12, R31, R8, R12 ;  /* 0x000000081f0c7223 */ /* 0x000fca000000000c */
[----:B------:R-:W-:-:S05]  /*4870*/  F2FP.F16.F32.PACK_AB R12, RZ, R12 ;  /* 0x0000000cff0c723e */ /* 0x000fca00000000ff */
[----:B------:R0:W-:Y:S01]  /*4880*/  @P2 STG.E.U16 desc[UR12][R6.64+0x12], R12 ;  /* 0x0000120c06002986 */ /* 0x0001e2000c10150c */
[----:B------:R-:W-:Y:S05]  /*4890*/  @!P3 BRA `(.L_x_161) ;  /* 0x000000000004b947 */ /* 0x000fea0003800000 */
[----:B------:R0:W5:Y:S02]  /*48a0*/  LDG.E.LTC128B.U16 R88, desc[UR12][R2.64+0x20] ;  /* 0x0000200c02587981 */ /* 0x000164000c1e1520 */
.L_x_161:
[----:B------:R-:W-:Y:S05]  /*48b0*/  BSYNC B0 ;  /* 0x0000000000007941 */ /* 0x000fea0003800000 */
.L_x_160:
        /* <DEDUP_REMOVED lines=9> */
.L_x_163:
[----:B------:R-:W-:Y:S05]  /*4950*/  BSYNC B0 ;  /* 0x0000000000007941 */ /* 0x000fea0003800000 */
.L_x_162:
        /* <DEDUP_REMOVED lines=9> */
.L_x_165:
[----:B------:R-:W-:Y:S05]  /*49f0*/  BSYNC B0 ;  /* 0x0000000000007941 */ /* 0x000fea0003800000 */
.L_x_164:
        /* <DEDUP_REMOVED lines=9> */
.L_x_167:
[----:B------:R-:W-:Y:S05]  /*4a90*/  BSYNC B0 ;  /* 0x0000000000007941 */ /* 0x000fea0003800000 */
.L_x_166:
        /* <DEDUP_REMOVED lines=9> */
.L_x_169:
[----:B------:R-:W-:Y:S05]  /*4b30*/  BSYNC B0 ;  /* 0x0000000000007941 */ /* 0x000fea0003800000 */
.L_x_168:
        /* <DEDUP_REMOVED lines=9> */
.L_x_171:
[----:B------:R-:W-:Y:S05]  /*4bd0*/  BSYNC B0 ;  /* 0x0000000000007941 */ /* 0x000fea0003800000 */
.L_x_170:
        /* <DEDUP_REMOVED lines=9> */
.L_x_173:
[----:B------:R-:W-:Y:S05]  /*4c70*/  BSYNC B0 ;  /* 0x0000000000007941 */ /* 0x000fea0003800000 */
.L_x_172:
        /* <DEDUP_REMOVED lines=9> */
.L_x_175:
[----:B------:R-:W-:Y:S05]  /*4d10*/  BSYNC B0 ;  /* 0x0000000000007941 */ /* 0x000fea0003800000 */
.L_x_174:
        /* <DEDUP_REMOVED lines=9> */
.L_x_177:
[----:B------:R-:W-:Y:S05]  /*4db0*/  BSYNC B0 ;  /* 0x0000000000007941 */ /* 0x000fea0003800000 */
.L_x_176:
        /* <DEDUP_REMOVED lines=9> */
.L_x_179:
[----:B------:R-:W-:Y:S05]  /*4e50*/  BSYNC B0 ;  /* 0x0000000000007941 */ /* 0x000fea0003800000 */
.L_x_178:
        /* <DEDUP_REMOVED lines=9> */
.L_x_181:
[----:B------:R-:W-:Y:S05]  /*4ef0*/  BSYNC B0 ;  /* 0x0000000000007941 */ /* 0x000fea0003800000 */
.L_x_180:
        /* <DEDUP_REMOVED lines=9> */
.L_x_183:
[----:B------:R-:W-:Y:S05]  /*4f90*/  BSYNC B0 ;  /* 0x0000000000007941 */ /* 0x000fea0003800000 */
.L_x_182:
        /* <DEDUP_REMOVED lines=9> */
.L_x_185:
[----:B------:R-:W-:Y:S05]  /*5030*/  BSYNC B0 ;  /* 0x0000000000007941 */ /* 0x000fea0003800000 */
.L_x_184:
        /* <DEDUP_REMOVED lines=9> */
.L_x_187:
[----:B------:R-:W-:Y:S05]  /*50d0*/  BSYNC B0 ;  /* 0x0000000000007941 */ /* 0x000fea0003800000 */
.L_x_186:
        /* <DEDUP_REMOVED lines=9> */
.L_x_189:
[----:B------:R-:W-:Y:S05]  /*5170*/  BSYNC B0 ;  /* 0x0000000000007941 */ /* 0x000fea0003800000 */
.L_x_188:
        /* <DEDUP_REMOVED lines=9> */
.L_x_191:
[----:B------:R-:W-:Y:S05]  /*5210*/  BSYNC B0 ;  /* 0x0000000000007941 */ /* 0x000fea0003800000 */
.L_x_190:
        /* <DEDUP_REMOVED lines=9> */
.L_x_193:
[----:B------:R-:W-:Y:S05]  /*52b0*/  BSYNC B0 ;  /* 0x0000000000007941 */ /* 0x000fea0003800000 */
.L_x_192:
        /* <DEDUP_REMOVED lines=9> */
.L_x_195:
[----:B------:R-:W-:Y:S05]  /*5350*/  BSYNC B0 ;  /* 0x0000000000007941 */ /* 0x000fea0003800000 */
.L_x_194:
        /* <DEDUP_REMOVED lines=9> */
.L_x_197:
[----:B------:R-:W-:Y:S05]  /*53f0*/  BSYNC B0 ;  /* 0x0000000000007941 */ /* 0x000fea0003800000 */
.L_x_196:
        /* <DEDUP_REMOVED lines=9> */
.L_x_199:
[----:B------:R-:W-:Y:S05]  /*5490*/  BSYNC B0 ;  /* 0x0000000000007941 */ /* 0x000fea0003800000 */
.L_x_198:
        /* <DEDUP_REMOVED lines=9> */
.L_x_201:
[----:B------:R-:W-:Y:S05]  /*5530*/  BSYNC B0 ;  /* 0x0000000000007941 */ /* 0x000fea0003800000 */
.L_x_200:
        /* <DEDUP_REMOVED lines=9> */
.L_x_203:
[----:B------:R-:W-:Y:S05]  /*55d0*/  BSYNC B0 ;  /* 0x0000000000007941 */ /* 0x000fea0003800000 */
.L_x_202:
        /* <DEDUP_REMOVED lines=9> */
.L_x_205:
[----:B------:R-:W-:Y:S05]  /*5670*/  BSYNC B0 ;  /* 0x0000000000007941 */ /* 0x000fea0003800000 */
.L_x_204:
        /* <DEDUP_REMOVED lines=9> */
.L_x_207:
[----:B------:R-:W-:Y:S05]  /*5710*/  BSYNC B0 ;  /* 0x0000000000007941 */ /* 0x000fea0003800000 */
.L_x_206:
        /* <DEDUP_REMOVED lines=9> */
.L_x_209:
[----:B------:R-:W-:Y:S05]  /*57b0*/  BSYNC B0 ;  /* 0x0000000000007941 */ /* 0x000fea0003800000 */
.L_x_208:
        /* <DEDUP_REMOVED lines=9> */
.L_x_211:
[----:B------:R-:W-:Y:S05]  /*5850*/  BSYNC B0 ;  /* 0x0000000000007941 */ /* 0x000fea0003800000 */
.L_x_210:
        /* <DEDUP_REMOVED lines=9> */
.L_x_213:
[----:B------:R-:W-:Y:S05]  /*58f0*/  BSYNC B0 ;  /* 0x0000000000007941 */ /* 0x000fea0003800000 */
.L_x_212:
        /* <DEDUP_REMOVED lines=9> */
.L_x_215:
[----:B------:R-:W-:Y:S05]  /*5990*/  BSYNC B0 ;  /* 0x0000000000007941 */ /* 0x000fea0003800000 */
.L_x_214:
        /* <DEDUP_REMOVED lines=9> */
.L_x_217:
[----:B------:R-:W-:Y:S05]  /*5a30*/  BSYNC B0 ;  /* 0x0000000000007941 */ /* 0x000fea0003800000 */
.L_x_216:
        /* <DEDUP_REMOVED lines=9> */
.L_x_219:
[----:B------:R-:W-:Y:S05]  /*5ad0*/  BSYNC B0 ;  /* 0x0000000000007941 */ /* 0x000fea0003800000 */
.L_x_218:
        /* <DEDUP_REMOVED lines=9> */
.L_x_221:
[----:B------:R-:W-:Y:S05]  /*5b70*/  BSYNC B0 ;  /* 0x0000000000007941 */ /* 0x000fea0003800000 */
.L_x_220:
        /* <DEDUP_REMOVED lines=9> */
.L_x_223:
[----:B------:R-:W-:Y:S05]  /*5c10*/  BSYNC B0 ;  /* 0x0000000000007941 */ /* 0x000fea0003800000 */
.L_x_222:
        /* <DEDUP_REMOVED lines=9> */
.L_x_225:
[----:B------:R-:W-:Y:S05]  /*5cb0*/  BSYNC B0 ;  /* 0x0000000000007941 */ /* 0x000fea0003800000 */
.L_x_224:
        /* <DEDUP_REMOVED lines=9> */
.L_x_227:
[----:B------:R-:W-:Y:S05]  /*5d50*/  BSYNC B0 ;  /* 0x0000000000007941 */ /* 0x000fea0003800000 */
.L_x_226:
        /* <DEDUP_REMOVED lines=9> */
.L_x_229:
[----:B------:R-:W-:Y:S05]  /*5df0*/  BSYNC B0 ;  /* 0x0000000000007941 */ /* 0x000fea0003800000 */
.L_x_228:
        /* <DEDUP_REMOVED lines=9> */
.L_x_231:
[----:B------:R-:W-:Y:S05]  /*5e90*/  BSYNC B0 ;  /* 0x0000000000007941 */ /* 0x000fea0003800000 */
.L_x_230:
        /* <DEDUP_REMOVED lines=9> */
.L_x_233:
[----:B------:R-:W-:Y:S05]  /*5f30*/  BSYNC B0 ;  /* 0x0000000000007941 */ /* 0x000fea0003800000 */
.L_x_232:
        /* <DEDUP_REMOVED lines=9> */
.L_x_235:
[----:B------:R-:W-:Y:S05]  /*5fd0*/  BSYNC B0 ;  /* 0x0000000000007941 */ /* 0x000fea0003800000 */
.L_x_234:
        /* <DEDUP_REMOVED lines=9> */
.L_x_237:
[----:B------:R-:W-:Y:S05]  /*6070*/  BSYNC B0 ;  /* 0x0000000000007941 */ /* 0x000fea0003800000 */
.L_x_236:
        /* <DEDUP_REMOVED lines=9> */
.L_x_239:
[----:B------:R-:W-:Y:S05]  /*6110*/  BSYNC B0 ;  /* 0x0000000000007941 */ /* 0x000fea0003800000 */
.L_x_238:
        /* <DEDUP_REMOVED lines=9> */
.L_x_241:
[----:B------:R-:W-:Y:S05]  /*61b0*/  BSYNC B0 ;  /* 0x0000000000007941 */ /* 0x000fea0003800000 */
.L_x_240:
        /* <DEDUP_REMOVED lines=9> */
.L_x_243:
[----:B------:R-:W-:Y:S05]  /*6250*/  BSYNC B0 ;  /* 0x0000000000007941 */ /* 0x000fea0003800000 */
.L_x_242:
        /* <DEDUP_REMOVED lines=9> */
.L_x_245:
[----:B------:R-:W-:Y:S05]  /*62f0*/  BSYNC B0 ;  /* 0x0000000000007941 */ /* 0x000fea0003800000 */
.L_x_244:
        /* <DEDUP_REMOVED lines=9> */
.L_x_247:
[----:B------:R-:W-:Y:S05]  /*6390*/  BSYNC B0 ;  /* 0x0000000000007941 */ /* 0x000fea0003800000 */
.L_x_246:
        /* <DEDUP_REMOVED lines=9> */
.L_x_249:
[----:B------:R-:W-:Y:S05]  /*6430*/  BSYNC B0 ;  /* 0x0000000000007941 */ /* 0x000fea0003800000 */
.L_x_248:
        /* <DEDUP_REMOVED lines=9> */
.L_x_251:
[----:B------:R-:W-:Y:S05]  /*64d0*/  BSYNC B0 ;  /* 0x0000000000007941 */ /* 0x000fea0003800000 */
.L_x_250:
        /* <DEDUP_REMOVED lines=9> */
.L_x_253:
[----:B------:R-:W-:Y:S05]  /*6570*/  BSYNC B0 ;  /* 0x0000000000007941 */ /* 0x000fea0003800000 */
.L_x_252:
        /* <DEDUP_REMOVED lines=9> */
.L_x_255:
[----:B------:R-:W-:Y:S05]  /*6610*/  BSYNC B0 ;  /* 0x0000000000007941 */ /* 0x000fea0003800000 */
.L_x_254:
        /* <DEDUP_REMOVED lines=9> */
.L_x_257:
[----:B------:R-:W-:Y:S05]  /*66b0*/  BSYNC B0 ;  /* 0x0000000000007941 */ /* 0x000fea0003800000 */
.L_x_256:
        /* <DEDUP_REMOVED lines=9> */
.L_x_259:
[----:B------:R-:W-:Y:S05]  /*6750*/  BSYNC B0 ;  /* 0x0000000000007941 */ /* 0x000fea0003800000 */
.L_x_258:
        /* <DEDUP_REMOVED lines=9> */
.L_x_261:
[----:B------:R-:W-:Y:S05]  /*67f0*/  BSYNC B0 ;  /* 0x0000000000007941 */ /* 0x000fea0003800000 */
.L_x_260:
        /* <DEDUP_REMOVED lines=9> */
.L_x_263:
[----:B------:R-:W-:Y:S05]  /*6890*/  BSYNC B0 ;  /* 0x0000000000007941 */ /* 0x000fea0003800000 */
.L_x_262:
        /* <DEDUP_REMOVED lines=9> */
.L_x_265:
[----:B------:R-:W-:Y:S05]  /*6930*/  BSYNC B0 ;  /* 0x0000000000007941 */ /* 0x000fea0003800000 */
.L_x_264:
        /* <DEDUP_REMOVED lines=9> */
.L_x_267:
[----:B------:R-:W-:Y:S05]  /*69d0*/  BSYNC B0 ;  /* 0x0000000000007941 */ /* 0x000fea0003800000 */
.L_x_266:
[----:B01--45:R-:W-:Y:S01]  /*69e0*/  HADD2.F32 R2, -RZ, R88.H0_H0 ;  /* 0x20000058ff027230 */ /* 0x033fe20000004100 */
        /* <DEDUP_REMOVED lines=8> */
.L_x_269:
[----:B------:R-:W-:Y:S05]  /*6a70*/  BSYNC B0 ;  /* 0x0000000000007941 */ /* 0x000fea0003800000 */
.L_x_268:
[----:B0----5:R-:W-:Y:S01]  /*6a80*/  HADD2.F32 R2, -RZ, R88.H0_H0 ;  /* 0x20000058ff027230 */ /* 0x021fe20000004100 */
[----:B------:R-:W-:Y:S01]  /*6a90*/  ISETP.GT.AND P1, PT, R0, 0x79, P1 ;  /* 0x000000790000780c */ /* 0x000fe20000f24270 */
[----:B------:R-:W-:Y:S03]  /*6aa0*/  BSSY B0, `(.L_x_270) ;  /* 0x000000a000007945 */ /* 0x000fe60003800000 */
        /* <DEDUP_REMOVED lines=9> */
.L_x_271:
[----:B------:R-:W-:Y:S05]  /*6b40*/  BSYNC B0 ;  /* 0x0000000000007941 */ /* 0x000fea0003800000 */
.L_x_270:
[----:B-----5:R-:W-:-:S05]  /*6b50*/  HADD2.F32 R88, -RZ, R88.H0_H0 ;  /* 0x20000058ff587230 */ /* 0x020fca0000004100 */
[----:B------:R-:W-:-:S04]  /*6b60*/  FMUL R88, R88, R9 ;  /* 0x0000000958587220 */ /* 0x000fc80000400000 */
[----:B------:R-:W-:Y:S01]  /*6b70*/  FFMA R88, R87, R8, R88 ;  /* 0x0000000857587223 */ /* 0x000fe20000000058 */
[----:B------:R-:W-:Y:S06]  /*6b80*/  @!P1 EXIT ;  /* 0x000000000000994d */ /* 0x000fec0003800000 */
[----:B------:R-:W-:-:S05]  /*6b90*/  F2FP.F16.F32.PACK_AB R88, RZ, R88 ;  /* 0x00000058ff58723e */ /* 0x000fca00000000ff */
[----:B------:R-:W-:Y:S01]  /*6ba0*/  STG.E.U16 desc[UR12][R6.64+0xf2], R88 ;  /* 0x0000f25806007986 */ /* 0x000fe2000c10150c */
[----:B------:R-:W-:Y:S05]  /*6bb0*/  EXIT ;  /* 0x000000000000794d */ /* 0x000fea0003800000 */
.L_x_21:
[----:B------:R-:W-:Y:S01]  /*6bc0*/  ULDC.64 UR4, c[0x0][0x650] ;  /* 0x0001940000047ab9 */ /* 0x000fe20000000a00 */
[-C--:B------:R-:W-:Y:S01]  /*6bd0*/  FMUL R88, R88, R8.reuse ;  /* 0x0000000858587220 */ /* 0x080fe20000400000 */
[----:B------:R-:W-:Y:S01]  /*6be0*/  LEA R2, P1, R14, UR4, 0x1 ;  /* 0x000000040e027c11 */ /* 0x000fe2000f8208ff */
[----:B------:R-:W-:Y:S01]  /*6bf0*/  IMAD.SHL.U32 R9, R21, 0x2, RZ ;  /* 0x0000000215097824 */ /* 0x000fe200078e00ff */
[----:B------:R-:W-:Y:S01]  /*6c00*/  ISETP.GT.AND P3, PT, R10, 0x8, PT ;  /* 0x000000080a00780c */ /* 0x000fe20003f64270 */
[-C--:B------:R-:W-:Y:S01]  /*6c10*/  FMUL R89, R89, R8.reuse ;  /* 0x0000000859597220 */ /* 0x080fe20000400000 */
[----:B------:R-:W-:Y:S01]  /*6c20*/  LEA.HI.X R3, R14, UR5, R19, 0x1, P1 ;  /* 0x000000050e037c11 */ /* 0x000fe200088f0c13 */
[----:B------:R-:W-:Y:S01]  /*6c30*/  FMUL R90, R90, R8 ;  /* 0x000000085a5a7220 */ /* 0x000fe20000400000 */
[----:B------:R-:W-:Y:S01]  /*6c40*/  F2FP.F16.F32.PACK_AB R88, RZ, R88 ;  /* 0x00000058ff58723e */ /* 0x000fe200000000ff */
[-C--:B------:R-:W-:Y:S01]  /*6c50*/  FMUL R91, R91, R8.reuse ;  /* 0x000000085b5b7220 */ /* 0x080fe20000400000 */
[----:B------:R-:W-:Y:S01]  /*6c60*/  ISETP.GT.AND P4, PT, R0, 0x1, P2 ;  /* 0x000000010000780c */ /* 0x000fe20001784270 */
[-C--:B------:R-:W-:Y:S01]  /*6c70*/  FMUL R92, R92, R8.reuse ;  /* 0x000000085c5c7220 */ /* 0x080fe20000400000 */
[----:B------:R-:W-:Y:S01]  /*6c80*/  ISETP.GT.AND P1, PT, R0, RZ, P3 ;  /* 0x000000ff0000720c */ /* 0x000fe20001f24270 */
[----:B------:R-:W-:Y:S01]  /*6c90*/  @P0 STG.E.U16 desc[UR12][R2.64], R88 ;  /* 0x0000005802000986 */ /* 0x000fe2000c10150c */
[----:B------:R-:W-:Y:S01]  /*6ca0*/  SHF.L.U64.HI R7, R21, 0x1, R20 ;  /* 0x0000000115077819 */ /* 0x000fe20000010214 */
[----:B------:R-:W-:Y:S01]  /*6cb0*/  FMUL R93, R93, R8 ;  /* 0x000000085d5d7220 */ /* 0x000fe20000400000 */
[----:B------:R-:W-:Y:S01]  /*6cc0*/  IADD3 R4, P0, R9, R2, RZ ;  /* 0x0000000209047210 */ /* 0x000fe20007f1e0ff */
[-C--:B------:R-:W-:Y:S01]  /*6cd0*/  FMUL R94, R94, R8.reuse ;  /* 0x000000085e5e7220 */ /* 0x080fe20000400000 */
[----:B------:R-:W-:Y:S01]  /*6ce0*/  F2FP.F16.F32.PACK_AB R89, RZ, R89 ;  /* 0x00000059ff59723e */ /* 0x000fe200000000ff */
[----:B------:R-:W-:Y:S01]  /*6cf0*/  FMUL R95, R95, R8 ;  /* 0x000000085f5f7220 */ /* 0x000fe20000400000 */
[----:B------:R-:W-:Y:S01]  /*6d00*/  F2FP.F16.F32.PACK_AB R90, RZ, R90 ;  /* 0x0000005aff5a723e */ /* 0x000fe200000000ff */
[----:B------:R-:W-:Y:S01]  /*6d10*/  IMAD.X R5, R7, 0x1, R3, P0 ;  /* 0x0000000107057824 */ /* 0x000fe200000e0603 */
[C---:B------:R-:W-:Y:S01]  /*6d20*/  ISETP.GT.AND P5, PT, R0.reuse, 0x8, P2 ;  /* 0x000000080000780c */ /* 0x040fe200017a4270 */
[----:B------:R-:W-:Y:S01]  /*6d30*/  @P4 STG.E.U16 desc[UR12][R2.64+0x2], R89 ;  /* 0x0000025902004986 */ /* 0x000fe2000c10150c */
[----:B------:R-:W-:Y:S01]  /*6d40*/  ISETP.GT.AND P4, PT, R0, 0x1, P3 ;  /* 0x000000010000780c */ /* 0x000fe20001f84270 */
[-C--:B------:R-:W-:Y:S01]  /*6d50*/  FMUL R96, R96, R8.reuse ;  /* 0x0000000860607220 */ /* 0x080fe20000400000 */
[----:B------:R-:W-:Y:S01]  /*6d60*/  F2FP.F16.F32.PACK_AB R91, RZ, R91 ;  /* 0x0000005bff5b723e */ /* 0x000fe200000000ff */
[----:B------:R-:W-:Y:S01]  /*6d70*/  @P1 STG.E.U16 desc[UR12][R4.64], R90 ;  /* 0x0000005a04001986 */ /* 0x000fe2000c10150c */
[----:B------:R-:W-:Y:S01]  /*6d80*/  ISETP.GT.AND P1, PT, R0, 0x9, P2 ;  /* 0x000000090000780c */ /* 0x000fe20001724270 */
[----:B------:R-:W-:Y:S01]  /*6d90*/  FMUL R97, R97, R8 ;  /* 0x0000000861617220 */ /* 0x000fe20000400000 */
[----:B------:R-:W-:Y:S01]  /*6da0*/  F2FP.F16.F32.PACK_AB R92, RZ, R92 ;  /* 0x0000005cff5c723e */ /* 0x000fe200000000ff */
[-C--:B------:R-:W-:Y:S01]  /*6db0*/  FMUL R98, R98, R8.reuse ;  /* 0x0000000862627220 */ /* 0x080fe20000400000 */
[----:B------:R-:W-:Y:S01]  /*6dc0*/  F2FP.F16.F32.PACK_AB R93, RZ, R93 ;  /* 0x0000005dff5d723e */ /* 0x000fe200000000ff */
[-C--:B------:R-:W-:Y:S01]  /*6dd0*/  FMUL R99, R99, R8.reuse ;  /* 0x0000000863637220 */ /* 0x080fe20000400000 */
[----:B------:R-:W-:Y:S01]  /*6de0*/  ISETP.GT.AND P0, PT, R0, 0x8, P3 ;  /* 0x000000080000780c */ /* 0x000fe20001f04270 */
[----:B------:R-:W-:Y:S01]  /*6df0*/  FMUL R100, R100, R8 ;  /* 0x0000000864647220 */ /* 0x000fe20000400000 */
[----:B------:R-:W-:Y:S01]  /*6e00*/  F2FP.F16.F32.PACK_AB R94, RZ, R94 ;  /* 0x0000005eff5e723e */ /* 0x000fe200000000ff */
[----:B------:R-:W-:Y:S01]  /*6e10*/  @P4 STG.E.U16 desc[UR12][R4.64+0x2], R91 ;  /* 0x0000025b04004986 */ /* 0x000fe2000c10150c */
[----:B------:R-:W-:Y:S01]  /*6e20*/  F2FP.F16.F32.PACK_AB R95, RZ, R95 ;  /* 0x0000005fff5f723e */ /* 0x000fe200000000ff */
[-C--:B------:R-:W-:Y:S01]  /*6e30*/  FMUL R101, R101, R8.reuse ;  /* 0x0000000865657220 */ /* 0x080fe20000400000 */
[C---:B------:R-:W-:Y:S01]  /*6e40*/  ISETP.GT.AND P4, PT, R0.reuse, 0x10, P2 ;  /* 0x000000100000780c */ /* 0x040fe20001784270 */
[----:B------:R-:W-:Y:S01]  /*6e50*/  @P5 STG.E.U16 desc[UR12][R2.64+0x10], R92 ;  /* 0x0000105c02005986 */ /* 0x000fe2000c10150c */
[----:B------:R-:W-:Y:S01]  /*6e60*/  ISETP.GT.AND P5, PT, R0, 0x10, P3 ;  /* 0x000000100000780c */ /* 0x000fe20001fa4270 */
[----:B------:R-:W-:Y:S01]  /*6e70*/  FMUL R102, R102, R8 ;  /* 0x0000000866667220 */ /* 0x000fe20000400000 */
[----:B------:R-:W-:Y:S01]  /*6e80*/  F2FP.F16.F32.PACK_AB R96, RZ, R96 ;  /* 0x00000060ff60723e */ /* 0x000fe200000000ff */
[----:B------:R-:W-:Y:S01]  /*6e90*/  @P1 STG.E.U16 desc[UR12][R2.64+0x12], R93 ;  /* 0x0000125d02001986 */ /* 0x000fe2000c10150c */
[C---:B------:R-:W-:Y:S01]  /*6ea0*/  ISETP.GT.AND P1, PT, R0.reuse, 0x9, P3 ;  /* 0x000000090000780c */ /* 0x040fe20001f24270 */
        /* <DEDUP_REMOVED lines=8> */
[----:B------:R-:W-:Y:S01]  /*6f30*/  FMUL R106, R106, R8 ;  /* 0x000000086a6a7220 */ /* 0x000fe20000400000 */
[----:B------:R-:W-:Y:S01]  /*6f40*/  F2FP.F16.F32.PACK_AB R100, RZ, R100 ;  /* 0x00000064ff64723e */ /* 0x000fe200000000ff */
[-C--:B------:R-:W-:Y:S01]  /*6f50*/  FMUL R107, R107, R8.reuse ;  /* 0x000000086b6b7220 */ /* 0x080fe20000400000 */
[----:B------:R-:W-:Y:S01]  /*6f60*/  F2FP.F16.F32.PACK_AB R101, RZ, R101 ;  /* 0x00000065ff65723e */ /* 0x000fe200000000ff */
        /* <DEDUP_REMOVED lines=21> */
[----:B------:R-:W-:Y:S01]  /*70c0*/  ISETP.GT.AND P4, PT, R0, 0x21, P2 ;  /* 0x000000210000780c */ /* 0x000fe20001784270 */
[-C--:B------:R-:W-:Y:S01]  /*70d0*/  FMUL R113, R113, R8.reuse ;  /* 0x0000000871717220 */ /* 0x080fe20000400000 */
[----:B------:R-:W-:Y:S01]  /*70e0*/  F2FP.F16.F32.PACK_AB R107, RZ, R107 ;  /* 0x0000006bff6b723e */ /* 0x000fe200000000ff */
        /* <DEDUP_REMOVED lines=102> */
[-C--:B------:R-:W-:Y:S01]  /*7750*/  FMUL R144, R144, R8.reuse ;  /* 0x0000000890907220 */ /* 0x080fe20000400000 */
[----:B------:R-:W-:Y:S01]  /*7760*/  ISETP.GT.AND P6, PT, R0, 0x68, P3 ;  /* 0x000000680000780c */ /* 0x000fe20001fc4270 */
[----:B------:R-:W-:Y:S01]  /*7770*/  FMUL R145, R145, R8 ;  /* 0x0000000891917220 */ /* 0x000fe20000400000 */
[----:B------:R-:W-:Y:S01]  /*7780*/  F2FP.F16.F32.PACK_AB R138, RZ, R138 ;  /* 0x0000008aff8a723e */ /* 0x000fe200000000ff */
[-C--:B------:R-:W-:Y:S01]  /*7790*/  FMUL R146, R146, R8.reuse ;  /* 0x0000000892927220 */ /* 0x080fe20000400000 */
[----:B------:R-:W-:Y:S01]  /*77a0*/  F2FP.F16.F32.PACK_AB R139, RZ, R139 ;  /* 0x0000008bff8b723e */ /* 0x000fe200000000ff */
[----:B------:R-:W-:Y:S01]  /*77b0*/  @P1 STG.E.U16 desc[UR12][R4.64+0x80], R122 ;  /* 0x0000807a04001986 */ /* 0x000fe2000c10150c */
[C---:B------:R-:W-:Y:S01]  /*77c0*/  ISETP.GT.AND P1, PT, R0.reuse, 0x48, P3 ;  /* 0x000000480000780c */ /* 0x040fe20001f24270 */
[----:B------:R-:W-:Y:S01]  /*77d0*/  FMUL R147, R147, R8 ;  /* 0x0000000893937220 */ /* 0x000fe20000400000 */
[----:B------:R-:W-:Y:S01]  /*77e0*/  F2FP.F16.F32.PACK_AB R140, RZ, R140 ;  /* 0x0000008cff8c723e */ /* 0x000fe200000000ff */
[----:B------:R-:W-:Y:S01]  /*77f0*/  @P4 STG.E.U16 desc[UR12][R4.64+0x82], R123 ;  /* 0x0000827b04004986 */ /* 0x000fe2000c10150c */
[----:B------:R-:W-:Y:S01]  /*7800*/  ISETP.GT.AND P4, PT, R0, 0x49, P3 ;  /* 0x000000490000780c */ /* 0x000fe20001f84270 */
[----:B------:R-:W-:Y:S01]  /*7810*/  FMUL R148, R148, R8 ;  /* 0x0000000894947220 */ /* 0x000fe20000400000 */
[----:B------:R-:W-:Y:S01]  /*7820*/  F2FP.F16.F32.PACK_AB R141, RZ, R141 ;  /* 0x0000008dff8d723e */ /* 0x000fe200000000ff */
[----:B------:R-:W-:Y:S01]  /*7830*/  @P0 STG.E.U16 desc[UR12][R2.64+0x90], R124 ;  /* 0x0000907c02000986 */ /* 0x000fe2000c10150c */
[----:B------:R-:W-:Y:S01]  /*7840*/  ISETP.GT.AND P0, PT, R0, 0x50, P3 ;  /* 0x000000500000780c */ /* 0x000fe20001f04270 */
[----:B------:R-:W-:Y:S01]  /*7850*/  IMAD.SHL.U32 R15, R16, 0x2, RZ ;  /* 0x00000002100f7824 */ /* 0x000fe200078e00ff */
        /* <DEDUP_REMOVED lines=26> */
[----:B------:R-:W-:Y:S01]  /*7a00*/  SHF.L.U64.HI R13, R16, 0x1, R11 ;  /* 0x00000001100d7819 */ /* 0x000fe2000001020b */
[-C--:B------:R-:W-:Y:S01]  /*7a10*/  FMUL R28, R28, R8.reuse ;  /* 0x000000081c1c7220 */ /* 0x080fe20000400000 */
[----:B------:R-:W-:Y:S01]  /*7a20*/  F2FP.F16.F32.PACK_AB R149, RZ, R149 ;  /* 0x00000095ff95723e */ /* 0x000fe200000000ff */
        /* <DEDUP_REMOVED lines=31> */
[----:B------:R-:W-:Y:S01]  /*7c20*/  ISETP.GT.AND P5, PT, R0, 0x69, P2 ;  /* 0x000000690000780c */ /* 0x000fe200017a4270 */
[-C--:B------:R-:W-:Y:S01]  /*7c30*/  FMUL R38, R38, R8.reuse ;  /* 0x0000000826267220 */ /* 0x080fe20000400000 */
[----:B------:R-:W-:Y:S01]  /*7c40*/  F2FP.F16.F32.PACK_AB R31, RZ, R31 ;  /* 0x0000001fff1f723e */ /* 0x000fe200000000ff */
[----:B------:R-:W-:Y:S01]  /*7c50*/  @P1 STG.E.U16 desc[UR12][R4.64+0xc0], R138 ;  /* 0x0000c08a04001986 */ /* 0x000fe2000c10150c */
[C---:B------:R-:W-:Y:S01]  /*7c60*/  ISETP.GT.AND P1, PT, R10.reuse, 0x40, PT ;  /* 0x000000400a00780c */ /* 0x040fe20003f24270 */
[----:B------:R-:W-:Y:S01]  /*7c70*/  FMUL R39, R39, R8 ;  /* 0x0000000827277220 */ /* 0x000fe20000400000 */
[----:B------:R-:W-:Y:S01]  /*7c80*/  F2FP.F16.F32.PACK_AB R32, RZ, R32 ;  /* 0x00000020ff20723e */ /* 0x000fe200000000ff */
[----:B------:R-:W-:Y:S01]  /*7c90*/  @P0 STG.E.U16 desc[UR12][R4.64+0xc2], R139 ;  /* 0x0000c28b04000986 */ /* 0x000fe2000c10150c */
[----:B------:R-:W-:Y:S01]  /*7ca0*/  ISETP.GT.AND P0, PT, R10, 0x48, PT ;  /* 0x000000480a00780c */ /* 0x000fe20003f04270 */
        /* <DEDUP_REMOVED lines=17> */
[C---:B------:R-:W-:Y:S01]  /*7dc0*/  ISETP.GT.AND P4, PT, R0.reuse, 0x78, P2 ;  /* 0x000000780000780c */ /* 0x040fe20001784270 */
[-C--:B------:R-:W-:Y:S01]  /*7dd0*/  FMUL R45, R45, R8.reuse ;  /* 0x000000082d2d7220 */ /* 0x080fe20000400000 */
[C---:B------:R-:W-:Y:S01]  /*7de0*/  ISETP.GT.AND P2, PT, R0.reuse, 0x79, P2 ;  /* 0x000000790000780c */ /* 0x040fe20001744270 */
        /* <DEDUP_REMOVED lines=15> */
[----:B------:R-:W-:Y:S01]  /*7ee0*/  IADD3 R10, P5, R15, R2, RZ ;  /* 0x000000020f0a7210 */ /* 0x000fe20007fbe0ff */
[----:B------:R-:W-:Y:S01]  /*7ef0*/  FMUL R51, R51, R8 ;  /* 0x0000000833337220 */ /* 0x000fe20000400000 */
[----:B------:R-:W-:Y:S01]  /*7f00*/  F2FP.F16.F32.PACK_AB R43, RZ, R43 ;  /* 0x0000002bff2b723e */ /* 0x000fe200000000ff */
[----:B------:R-:W-:Y:S01]  /*7f10*/  @P6 STG.E.U16 desc[UR12][R4.64+0xe2], R147 ;  /* 0x0000e29304006986 */ /* 0x000fe2000c10150c */
[----:B------:R-:W-:Y:S01]  /*7f20*/  F2FP.F16.F32.PACK_AB R44, RZ, R44 ;  /* 0x0000002cff2c723e */ /* 0x000fe200000000ff */
[----:B------:R-:W-:Y:S01]  /*7f30*/  IMAD.X R11, R13, 0x1, R3, P5 ;  /* 0x000000010d0b7824 */ /* 0x000fe200028e0603 */
[----:B------:R-:W-:Y:S01]  /*7f40*/  IADD3 R12, P5, P6, R9, R2, R15 ;  /* 0x00000002090c7210 */ /* 0x000fe20007ebe00f */
[----:B------:R-:W-:Y:S01]  /*7f50*/  @P4 STG.E.U16 desc[UR12][R2.64+0xf0], R148 ;  /* 0x0000f09402004986 */ /* 0x000fe2000c10150c */
[----:B------:R-:W-:Y:S01]  /*7f60*/  ISETP.GT.AND P4, PT, R0, 0x78, P3 ;  /* 0x000000780000780c */ /* 0x000fe20001f84270 */
[-C--:B------:R-:W-:Y:S01]  /*7f70*/  FMUL R52, R52, R8.reuse ;  /* 0x0000000834347220 */ /* 0x080fe20000400000 */
[C---:B------:R-:W-:Y:S01]  /*7f80*/  ISETP.GT.AND P3, PT, R0.reuse, 0x79, P3 ;  /* 0x000000790000780c */ /* 0x040fe20001f64270 */
[----:B------:R0:W-:Y:S01]  /*7f90*/  @P2 STG.E.U16 desc[UR12][R2.64+0xf2], R149 ;  /* 0x0000f29502002986 */ /* 0x0001e2000c10150c */
[----:B------:R-:W-:Y:S01]  /*7fa0*/  IADD3.X R13, R7, R3, R13, P5, P6 ;  /* 0x00000003070d7210 */ /* 0x000fe20002fec40d */
[-C--:B------:R-:W-:Y:S01]  /*7fb0*/  FMUL R53, R53, R8.reuse ;  /* 0x0000000835357220 */ /* 0x080fe20000400000 */
[----:B------:R-:W-:Y:S01]  /*7fc0*/  ISETP.GT.AND P5, PT, R0, 0x1, P1 ;  /* 0x000000010000780c */ /* 0x000fe20000fa4270 */
[-C--:B------:R-:W-:Y:S01]  /*7fd0*/  FMUL R54, R54, R8.reuse ;  /* 0x0000000836367220 */ /* 0x080fe20000400000 */
[----:B------:R-:W-:Y:S01]  /*7fe0*/  ISETP.GT.AND P2, PT, R0, RZ, P0 ;  /* 0x000000ff0000720c */ /* 0x000fe20000744270 */
[-C--:B------:R-:W-:Y:S01]  /*7ff0*/  FMUL R55, R55, R8.reuse ;  /* 0x0000000837377220 */ /* 0x080fe20000400000 */
[----:B------:R-:W-:Y:S01]  /*8000*/  F2FP.F16.F32.PACK_AB R45, RZ, R45 ;  /* 0x0000002dff2d723e */ /* 0x000fe200000000ff */
[----:B------:R-:W-:Y:S01]  /*8010*/  FMUL R56, R56, R8 ;  /* 0x0000000838387220 */ /* 0x000fe20000400000 */
[----:B------:R-:W-:Y:S01]  /*8020*/  F2FP.F16.F32.PACK_AB R46, RZ, R46 ;  /* 0x0000002eff2e723e */ /* 0x000fe200000000ff */
[----:B------:R-:W-:Y:S01]  /*8030*/  FMUL R57, R57, R8 ;  /* 0x0000000839397220 */ /* 0x000fe20000400000 */
[----:B------:R-:W-:Y:S01]  /*8040*/  F2FP.F16.F32.PACK_AB R47, RZ, R47 ;  /* 0x0000002fff2f723e */ /* 0x000fe200000000ff */
[----:B0-----:R-:W-:Y:S01]  /*8050*/  @P4 IMAD.MOV.U32 R2, RZ, RZ, R4 ;  /* 0x000000ffff024224 */ /* 0x001fe200078e0004 */
[----:B------:R-:W-:Y:S01]  /*8060*/  F2FP.F16.F32.PACK_AB R48, RZ, R48 ;  /* 0x00000030ff30723e */ /* 0x000fe200000000ff */
[----:B------:R-:W-:Y:S01]  /*8070*/  @P4 IMAD.MOV.U32 R3, RZ, RZ, R5 ;  /* 0x000000ffff034224 */ /* 0x000fe200078e0005 */
[----:B------:R-:W-:Y:S01]  /*8080*/  F2FP.F16.F32.PACK_AB R49, RZ, R49 ;  /* 0x00000031ff31723e */ /* 0x000fe200000000ff */
[----:B------:R-:W-:Y:S01]  /*8090*/  FMUL R58, R58, R8 ;  /* 0x000000083a3a7220 */ /* 0x000fe20000400000 */
[----:B------:R-:W-:Y:S01]  /*80a0*/  F2FP.F16.F32.PACK_AB R50, RZ, R50 ;  /* 0x00000032ff32723e */ /* 0x000fe200000000ff */
[-C--:B------:R-:W-:Y:S01]  /*80b0*/  FMUL R59, R59, R8.reuse ;  /* 0x000000083b3b7220 */ /* 0x080fe20000400000 */
[----:B------:R0:W-:Y:S01]  /*80c0*/  @P4 STG.E.U16 desc[UR12][R2.64+0xf0], R150 ;  /* 0x0000f09602004986 */ /* 0x0001e2000c10150c */
[----:B------:R-:W-:Y:S01]  /*80d0*/  ISETP.GT.AND P4, PT, R0, RZ, P1 ;  /* 0x000000ff0000720c */ /* 0x000fe20000f84270 */
[-C--:B------:R-:W-:Y:S01]  /*80e0*/  FMUL R60, R60, R8.reuse ;  /* 0x000000083c3c7220 */ /* 0x080fe20000400000 */
[----:B------:R-:W-:Y:S01]  /*80f0*/  F2FP.F16.F32.PACK_AB R51, RZ, R51 ;  /* 0x00000033ff33723e */ /* 0x000fe200000000ff */
[----:B------:R-:W-:Y:S01]  /*8100*/  @P3 STG.E.U16 desc[UR12][R4.64+0xf2], R151 ;  /* 0x0000f29704003986 */ /* 0x000fe2000c10150c */
[----:B------:R-:W-:Y:S01]  /*8110*/  IADD3 R6, P3, R10, R9, RZ ;  /* 0x000000090a067210 */ /* 0x000fe20007f7e0ff */
[----:B------:R-:W-:Y:S01]  /*8120*/  FMUL R61, R61, R8 ;  /* 0x000000083d3d7220 */ /* 0x000fe20000400000 */
[----:B------:R-:W-:Y:S01]  /*8130*/  F2FP.F16.F32.PACK_AB R52, RZ, R52 ;  /* 0x00000034ff34723e */ /* 0x000fe200000000ff */
[----:B------:R-:W-:Y:S01]  /*8140*/  @P5 STG.E.U16 desc[UR12][R10.64+0x2], R25 ;  /* 0x000002190a005986 */ /* 0x000fe2000c10150c */
[C---:B------:R-:W-:Y:S01]  /*8150*/  ISETP.GT.AND P5, PT, R0.reuse, 0x9, P1 ;  /* 0x000000090000780c */ /* 0x040fe20000fa4270 */
[----:B------:R-:W-:Y:S01]  /*8160*/  IMAD.X R7, R11, 0x1, R7, P3 ;  /* 0x000000010b077824 */ /* 0x000fe200018e0607 */
        /* <DEDUP_REMOVED lines=13> */
[----:B0-----:R-:W-:Y:S01]  /*8240*/  @P3 IMAD.MOV.U32 R2, RZ, RZ, R6 ;  /* 0x000000ffff023224 */ /* 0x001fe200078e0006 */
[----:B------:R-:W-:Y:S01]  /*8250*/  F2FP.F16.F32.PACK_AB R57, RZ, R57 ;  /* 0x00000039ff39723e */ /* 0x000fe200000000ff */
[----:B------:R-:W-:Y:S01]  /*8260*/  @P3 IMAD.MOV.U32 R3, RZ, RZ, R7 ;  /* 0x000000ffff033224 */ /* 0x000fe200078e0007 */
[----:B------:R-:W-:Y:S01]  /*8270*/  F2FP.F16.F32.PACK_AB R58, RZ, R58 ;  /* 0x0000003aff3a723e */ /* 0x000fe200000000ff */
[-C--:B------:R-:W-:Y:S01]  /*8280*/  FMUL R66, R66, R8.reuse ;  /* 0x0000000842427220 */ /* 0x080fe20000400000 */
[----:B------:R-:W-:Y:S01]  /*8290*/  F2FP.F16.F32.PACK_AB R59, RZ, R59 ;  /* 0x0000003bff3b723e */ /* 0x000fe200000000ff */
[-C--:B------:R-:W-:Y:S01]  /*82a0*/  FMUL R67, R67, R8.reuse ;  /* 0x0000000843437220 */ /* 0x080fe20000400000 */
[----:B------:R0:W-:Y:S01]  /*82b0*/  @P3 STG.E.U16 desc[UR12][R2.64+0x2], R27 ;  /* 0x0000021b02003986 */ /* 0x0001e2000c10150c */
        /* <DEDUP_REMOVED lines=21> */
[----:B------:R-:W-:Y:S01]  /*8410*/  FMUL R73, R73, R8 ;  /* 0x0000000849497220 */ /* 0x000fe20000400000 */
[----:B------:R-:W-:Y:S01]  /*8420*/  F2FP.F16.F32.PACK_AB R65, RZ, R65 ;  /* 0x00000041ff41723e */ /* 0x000fe200000000ff */
[----:B------:R-:W-:Y:S01]  /*8430*/  @P5 STG.E.U16 desc[UR12][R10.64+0x22], R33 ;  /* 0x000022210a005986 */ /* 0x000fe2000c10150c */
[----:B------:R-:W-:Y:S01]  /*8440*/  ISETP.GT.AND P5, PT, R0, 0x19, P1 ;  /* 0x000000190000780c */ /* 0x000fe20000fa4270 */
[--C-:B0-----:R-:W-:Y:S01]  /*8450*/  @P2 IMAD.MOV.U32 R2, RZ, RZ, R12.reuse ;  /* 0x000000ffff022224 */ /* 0x101fe200078e000c */
[----:B------:R-:W-:Y:S01]  /*8460*/  F2FP.F16.F32.PACK_AB R66, RZ, R66 ;  /* 0x00000042ff42723e */ /* 0x000fe200000000ff */
[--C-:B------:R-:W-:Y:S01]  /*8470*/  @P2 IMAD.MOV.U32 R3, RZ, RZ, R13.reuse ;  /* 0x000000ffff032224 */ /* 0x100fe200078e000d */
[----:B------:R-:W-:Y:S01]  /*8480*/  F2FP.F16.F32.PACK_AB R67, RZ, R67 ;  /* 0x00000043ff43723e */ /* 0x000fe200000000ff */
[----:B------:R-:W-:Y:S01]  /*8490*/  FMUL R74, R74, R8 ;  /* 0x000000084a4a7220 */ /* 0x000fe20000400000 */
[----:B------:R-:W-:Y:S01]  /*84a0*/  F2FP.F16.F32.PACK_AB R68, RZ, R68 ;  /* 0x00000044ff44723e */ /* 0x000fe200000000ff */
[-C--:B------:R-:W-:Y:S01]  /*84b0*/  FMUL R75, R75, R8.reuse ;  /* 0x000000084b4b7220 */ /* 0x080fe20000400000 */
[----:B------:R0:W-:Y:S01]  /*84c0*/  @P2 STG.E.U16 desc[UR12][R2.64+0x20], R34 ;  /* 0x0000202202002986 */ /* 0x0001e2000c10150c */
        /* <DEDUP_REMOVED lines=9> */
[----:B------:R-:W-:Y:S01]  /*8560*/  FMUL R80, R80, R8 ;  /* 0x0000000850507220 */ /* 0x000fe20000400000 */
[----:B------:R-:W-:Y:S01]  /*8570*/  F2FP.F16.F32.PACK_AB R73, RZ, R73 ;  /* 0x00000049ff49723e */ /* 0x000fe200000000ff */
[--C-:B0-----:R-:W-:Y:S01]  /*8580*/  @P3 IMAD.MOV.U32 R2, RZ, RZ, R12.reuse ;  /* 0x000000ffff023224 */ /* 0x101fe200078e000c */
[----:B------:R-:W-:Y:S01]  /*8590*/  F2FP.F16.F32.PACK_AB R74, RZ, R74 ;  /* 0x0000004aff4a723e */ /* 0x000fe200000000ff */
[--C-:B------:R-:W-:Y:S01]  /*85a0*/  @P3 IMAD.MOV.U32 R3, RZ, RZ, R13.reuse ;  /* 0x000000ffff033224 */ /* 0x100fe200078e000d */
[----:B------:R-:W-:Y:S01]  /*85b0*/  ISETP.GT.AND P6, PT, R0, 0x68, P0 ;  /* 0x000000680000780c */ /* 0x000fe200007c4270 */
[-C--:B------:R-:W-:Y:S01]  /*85c0*/  FMUL R81, R81, R8.reuse ;  /* 0x0000000851517220 */ /* 0x080fe20000400000 */
[----:B------:R-:W-:Y:S01]  /*85d0*/  F2FP.F16.F32.PACK_AB R75, RZ, R75 ;  /* 0x0000004bff4b723e */ /* 0x000fe200000000ff */
[-C--:B------:R-:W-:Y:S01]  /*85e0*/  FMUL R82, R82, R8.reuse ;  /* 0x0000000852527220 */ /* 0x080fe20000400000 */
[----:B------:R0:W-:Y:S01]  /*85f0*/  @P3 STG.E.U16 desc[UR12][R2.64+0x22], R35 ;  /* 0x0000222302003986 */ /* 0x0001e2000c10150c */
        /* <DEDUP_REMOVED lines=17> */
[----:B------:R-:W-:Y:S01]  /*8710*/  FMUL R8, R87, R8 ;  /* 0x0000000857087220 */ /* 0x000fe20000400000 */
[----:B------:R0:W-:Y:S01]  /*8720*/  @P2 STG.E.U16 desc[UR12][R2.64+0x30], R38 ;  /* 0x0000302602002986 */ /* 0x0001e2000c10150c */
[----:B------:R-:W-:-:S02]  /*8730*/  ISETP.GT.AND P2, PT, R0, 0x20, P0 ;  /* 0x000000200000780c */ /* 0x000fc40000744270 */
[----:B------:R-:W-:Y:S02]  /*8740*/  F2FP.F16.F32.PACK_AB R82, RZ, R82 ;  /* 0x00000052ff52723e */ /* 0x000fe400000000ff */
[----:B------:R-:W-:Y:S02]  /*8750*/  F2FP.F16.F32.PACK_AB R83, RZ, R83 ;  /* 0x00000053ff53723e */ /* 0x000fe400000000ff */
[----:B------:R-:W-:Y:S02]  /*8760*/  F2FP.F16.F32.PACK_AB R84, RZ, R84 ;  /* 0x00000054ff54723e */ /* 0x000fe400000000ff */
[----:B------:R-:W-:Y:S02]  /*8770*/  F2FP.F16.F32.PACK_AB R85, RZ, R85 ;  /* 0x00000055ff55723e */ /* 0x000fe400000000ff */
[----:B------:R-:W-:Y:S01]  /*8780*/  F2FP.F16.F32.PACK_AB R86, RZ, R86 ;  /* 0x00000056ff56723e */ /* 0x000fe200000000ff */
[----:B0-----:R-:W-:Y:S02]  /*8790*/  @P3 IMAD.MOV.U32 R2, RZ, RZ, R12 ;  /* 0x000000ffff023224 */ /* 0x001fe400078e000c */
[----:B------:R-:W-:-:S05]  /*87a0*/  @P3 IMAD.MOV.U32 R3, RZ, RZ, R13 ;  /* 0x000000ffff033224 */ /* 0x000fca00078e000d */
[----:B------:R0:W-:Y:S01]  /*87b0*/  @P3 STG.E.U16 desc[UR12][R2.64+0x32], R39 ;  /* 0x0000322702003986 */ /* 0x0001e2000c10150c */
[----:B------:R-:W-:-:S03]  /*87c0*/  ISETP.GT.AND P3, PT, R0, 0x21, P0 ;  /* 0x000000210000780c */ /* 0x000fc60000764270 */
[----:B------:R-:W-:Y:S01]  /*87d0*/  @P4 STG.E.U16 desc[UR12][R10.64+0x40], R40 ;  /* 0x000040280a004986 */ /* 0x000fe2000c10150c */
[----:B------:R-:W-:-:S03]  /*87e0*/  ISETP.GT.AND P4, PT, R0, 0x28, P1 ;  /* 0x000000280000780c */ /* 0x000fc60000f84270 */
[----:B------:R-:W-:Y:S01]  /*87f0*/  @P5 STG.E.U16 desc[UR12][R10.64+0x42], R41 ;  /* 0x000042290a005986 */ /* 0x000fe2000c10150c */
[----:B------:R-:W-:Y:S01]  /*8800*/  ISETP.GT.AND P5, PT, R0, 0x29, P1 ;  /* 0x000000290000780c */ /* 0x000fe20000fa4270 */
[----:B0-----:R-:W-:Y:S02]  /*8810*/  @P2 IMAD.MOV.U32 R2, RZ, RZ, R12 ;  /* 0x000000ffff022224 */ /* 0x001fe400078e000c */
[----:B------:R-:W-:-:S05]  /*8820*/  @P2 IMAD.MOV.U32 R3, RZ, RZ, R13 ;  /* 0x000000ffff032224 */ /* 0x000fca00078e000d */
[----:B------:R0:W-:Y:S01]  /*8830*/  @P2 STG.E.U16 desc[UR12][R2.64+0x40], R42 ;  /* 0x0000402a02002986 */ /* 0x0001e2000c10150c */
[----:B------:R-:W-:Y:S01]  /*8840*/  ISETP.GT.AND P2, PT, R0, 0x28, P0 ;  /* 0x000000280000780c */ /* 0x000fe20000744270 */
        /* <DEDUP_REMOVED lines=111> */
[C---:B------:R-:W-:Y:S02]  /*8f40*/  ISETP.GT.AND P3, PT, R0.reuse, 0x78, P1 ;  /* 0x000000780000780c */ /* 0x040fe40000f64270 */
[C---:B------:R-:W-:Y:S01]  /*8f50*/  ISETP.GT.AND P1, PT, R0.reuse, 0x79, P1 ;  /* 0x000000790000780c */ /* 0x040fe20000f24270 */
[----:B------:R-:W-:Y:S01]  /*8f60*/  @P4 STG.E.U16 desc[UR12][R10.64+0xe0], R80 ;  /* 0x0000e0500a004986 */ /* 0x000fe2000c10150c */
[C---:B------:R-:W-:Y:S02]  /*8f70*/  ISETP.GT.AND P4, PT, R0.reuse, 0x71, P0 ;  /* 0x000000710000780c */ /* 0x040fe40000784270 */
[----:B------:R-:W-:Y:S01]  /*8f80*/  ISETP.GT.AND P0, PT, R0, 0x79, P0 ;  /* 0x000000790000780c */ /* 0x000fe20000704270 */
[----:B------:R-:W-:Y:S01]  /*8f90*/  @P2 STG.E.U16 desc[UR12][R10.64+0xe2], R81 ;  /* 0x0000e2510a002986 */ /* 0x000fe2000c10150c */
[----:B0-----:R-:W-:Y:S02]  /*8fa0*/  @P5 IMAD.MOV.U32 R2, RZ, RZ, R12 ;  /* 0x000000ffff025224 */ /* 0x001fe400078e000c */
[----:B------:R-:W-:-:S05]  /*8fb0*/  @P5 IMAD.MOV.U32 R3, RZ, RZ, R13 ;  /* 0x000000ffff035224 */ /* 0x000fca00078e000d */
[----:B------:R0:W-:Y:S02]  /*8fc0*/  @P5 STG.E.U16 desc[UR12][R2.64+0xe0], R82 ;  /* 0x0000e05202005986 */ /* 0x0001e4000c10150c */
[----:B0-----:R-:W-:Y:S02]  /*8fd0*/  @P4 IMAD.MOV.U32 R2, RZ, RZ, R12 ;  /* 0x000000ffff024224 */ /* 0x001fe400078e000c */
[----:B------:R-:W-:-:S05]  /*8fe0*/  @P4 IMAD.MOV.U32 R3, RZ, RZ, R13 ;  /* 0x000000ffff034224 */ /* 0x000fca00078e000d */
[----:B------:R0:W-:Y:S04]  /*8ff0*/  @P4 STG.E.U16 desc[UR12][R2.64+0xe2], R83 ;  /* 0x0000e25302004986 */ /* 0x0001e8000c10150c */
[----:B------:R1:W-:Y:S04]  /*9000*/  @P3 STG.E.U16 desc[UR12][R10.64+0xf0], R84 ;  /* 0x0000f0540a003986 */ /* 0x0003e8000c10150c */
[----:B------:R1:W-:Y:S01]  /*9010*/  @P1 STG.E.U16 desc[UR12][R10.64+0xf2], R85 ;  /* 0x0000f2550a001986 */ /* 0x0003e2000c10150c */
[----:B0-----:R-:W-:Y:S02]  /*9020*/  @P6 IMAD.MOV.U32 R2, RZ, RZ, R12 ;  /* 0x000000ffff026224 */ /* 0x001fe400078e000c */
[----:B------:R-:W-:-:S05]  /*9030*/  @P6 IMAD.MOV.U32 R3, RZ, RZ, R13 ;  /* 0x000000ffff036224 */ /* 0x000fca00078e000d */
[----:B------:R1:W-:Y:S01]  /*9040*/  @P6 STG.E.U16 desc[UR12][R2.64+0xf0], R86 ;  /* 0x0000f05602006986 */ /* 0x0003e2000c10150c */
[----:B------:R-:W-:Y:S05]  /*9050*/  @!P0 EXIT ;  /* 0x000000000000894d */ /* 0x000fea0003800000 */
[----:B------:R-:W-:-:S05]  /*9060*/  F2FP.F16.F32.PACK_AB R8, RZ, R8 ;  /* 0x00000008ff08723e */ /* 0x000fca00000000ff */
[----:B------:R-:W-:Y:S01]  /*9070*/  STG.E.U16 desc[UR12][R12.64+0xf2], R8 ;  /* 0x0000f2080c007986 */ /* 0x000fe2000c10150c */
[----:B------:R-:W-:Y:S05]  /*9080*/  EXIT ;  /* 0x000000000000794d */ /* 0x000fea0003800000 */
.L_x_9:
[----:B------:R-:W-:-:S13]  /*9090*/  ISETP.NE.AND P0, PT, R4, RZ, PT ;  /* 0x000000ff0400720c */ /* 0x000fda0003f05270 */
[----:B------:R-:W-:Y:S05]  /*90a0*/  @P0 EXIT ;  /* 0x000000000000094d */ /* 0x000fea0003800000 */
[----:B------:R-:W-:Y:S01]  /*90b0*/  ELECT P0, URZ, PT ;  /* 0x00000000003f782f */ /* 0x000fe20003800000 */
[----:B------:R-:W-:-:S12]  /*90c0*/  BSSY B0, `(.L_x_272) ;  /* 0x0000083000007945 */ /* 0x000fd80003800000 */
[----:B------:R-:W-:Y:S05]  /*90d0*/  @!P0 BRA `(.L_x_273) ;  /* 0x0000000800048947 */ /* 0x000fea0003800000 */
[----:B------:R-:W-:Y:S02]  /*90e0*/  ISETP.GE.AND P0, PT, R2, 0x1, PT ;  /* 0x000000010200780c */ /* 0x000fe40003f06270 */
[----:B------:R-:W-:-:S04]  /*90f0*/  SHF.R.S32.HI R3, RZ, 0x1f, R6 ;  /* 0x0000001fff037819 */ /* 0x000fc80000011406 */
[----:B------:R-:W-:-:S07]  /*9100*/  LEA.HI R4, R3, R6, RZ, 0x7 ;  /* 0x0000000603047211 */ /* 0x000fce00078f38ff */
[----:B------:R-:W-:Y:S05]  /*9110*/  @!P0 BRA `(.L_x_273) ;  /* 0x0000000400f48947 */ /* 0x000fea0003800000 */
[----:B------:R-:W2:Y:S01]  /*9120*/  S2R R3, SR_CTAID.X ;  /* 0x0000000000037919 */ /* 0x000ea20000002500 */
[----:B------:R-:W-:Y:S01]  /*9130*/  LOP3.LUT R5, R4, 0xffffff80, RZ, 0xc0, !PT ;  /* 0xffffff8004057812 */ /* 0x000fe200078ec0ff */
[----:B------:R-:W-:Y:S01]  /*9140*/  ULDC UR4, c[0x0][0x384] ;  /* 0x0000e10000047ab9 */ /* 0x000fe20000000800 */
[C---:B------:R-:W-:Y:S01]  /*9150*/  LOP3.LUT P0, RZ, R6.reuse, 0x1f, RZ, 0xc0, !PT ;  /* 0x0000001f06ff7812 */ /* 0x040fe2000780c0ff */
[----:B------:R-:W3:Y:S01]  /*9160*/  S2R R10, SR_CTAID.Y ;  /* 0x00000000000a7919 */ /* 0x000ee20000002600 */
[----:B------:R-:W-:Y:S01]  /*9170*/  ULDC UR5, c[0x0][0x388] ;  /* 0x0000e20000057ab9 */ /* 0x000fe20000000800 */
[----:B------:R-:W-:Y:S01]  /*9180*/  IMAD.IADD R5, R6, 0x1, -R5 ;  /* 0x0000000106057824 */ /* 0x000fe200078e0a05 */
[----:B------:R-:W-:Y:S01]  /*9190*/  LOP3.LUT R18, R0, 0x2, RZ, 0xfc, !PT ;  /* 0x0000000200127812 */ /* 0x000fe200078efcff */
[----:B------:R-:W-:Y:S01]  /*91a0*/  VIADD R22, R2, 0x1 ;  /* 0x0000000102167836 */ /* 0x000fe20000000000 */
[----:B------:R-:W-:Y:S01]  /*91b0*/  CS2R R6, SRZ ;  /* 0x0000000000067805 */ /* 0x000fe2000001ff00 */
[----:B------:R-:W-:Y:S01]  /*91c0*/  IMAD.MOV.U32 R4, RZ, RZ, RZ ;  /* 0x000000ffff047224 */ /* 0x000fe200078e00ff */
[----:B------:R-:W-:-:S02]  /*91d0*/  ISETP.NE.AND P1, PT, R5, RZ, PT ;  /* 0x000000ff0500720c */ /* 0x000fc40003f25270 */
[----:B01---5:R-:W-:Y:S02]  /*91e0*/  CS2R R8, SRZ ;  /* 0x0000000000087805 */ /* 0x023fe4000001ff00 */
[----:B------:R-:W-:Y:S01]  /*91f0*/  ISETP.NE.OR P0, PT, R5, RZ, !P0 ;  /* 0x000000ff0500720c */ /* 0x000fe20004705670 */
[----:B------:R-:W-:Y:S02]  /*9200*/  IMAD.MOV.U32 R5, RZ, RZ, 0x1 ;  /* 0x00000001ff057424 */ /* 0x000fe400078e00ff */
[----:B--2---:R-:W-:-:S04]  /*9210*/  IMAD.SHL.U32 R19, R3, 0x80, RZ ;  /* 0x0000008003137824 */ /* 0x004fc800078e00ff */
[----:B------:R-:W-:-:S04]  /*9220*/  IMAD.HI.U32 R3, R19, UR4, RZ ;  /* 0x0000000413037c27 */ /* 0x000fc8000f8e00ff */
[----:B---3--:R-:W-:Y:S01]  /*9230*/  IMAD.SHL.U32 R16, R10, 0x80, RZ ;  /* 0x000000800a107824 */ /* 0x008fe200078e00ff */
[----:B------:R-:W-:-:S07]  /*9240*/  SHF.R.U32.HI R3, RZ, UR5, R3 ;  /* 0x00000005ff037c19 */ /* 0x000fce0008011603 */
.L_x_277:
[----:B------:R-:W0:Y:S01]  /*9250*/  S2R R11, SR_CgaCtaId ;  /* 0x00000000000b7919 */ /* 0x000e220000008800 */
[----:B------:R-:W-:-:S04]  /*9260*/  MOV R10, 0x400 ;  /* 0x00000400000a7802 */ /* 0x000fc80000000f00 */
[----:B0-----:R-:W-:Y:S02]  /*9270*/  LEA R21, R11, R10, 0x18 ;  /* 0x0000000a0b157211 */ /* 0x001fe400078ec0ff */
[----:B------:R-:W-:-:S03]  /*9280*/  SHF.L.U32 R10, R5, 0x1f, RZ ;  /* 0x0000001f050a7819 */ /* 0x000fc600000006ff */
[----:B------:R-:W-:-:S07]  /*9290*/  IMAD R17, R4, 0x8, R21 ;  /* 0x0000000804117824 */ /* 0x000fce00078e0215 */
.L_x_274:
[----:B0-----:R0:W1:Y:S02]  /*92a0*/  SYNCS.PHASECHK.TRANS64.TRYWAIT P2, [R17+URZ+0x38038], R10 ;  /* 0x0380380a110075a7 */ /* 0x001064000804017f */
[----:B-1----:R-:W-:Y:S05]  /*92b0*/  @!P2 NANOSLEEP.SYNCS 0x989680 ;  /* 0x009896800000a95d */ /* 0x002fea0003900000 */
[----:B------:R-:W1:Y:S02]  /*92c0*/  @!P2 SYNCS.PHASECHK.TRANS64 P2, [R17+URZ+0x38038], R10 ;  /* 0x0380380a1100a5a7 */ /* 0x000e64000804007f */
[----:B-1----:R-:W-:Y:S05]  /*92d0*/  @!P2 BRA `(.L_x_274) ;  /* 0xfffffffc00f0a947 */ /* 0x002fea000383ffff */
[----:B0-----:R-:W0:Y:S02]  /*92e0*/  @!P1 LDC R10, c[0x0][0x580] ;  /* 0x00016000ff0a9b82 */ /* 0x001e240000000800 */
[----:B0-----:R0:W-:Y:S02]  /*92f0*/  @!P1 SYNCS.ARRIVE.TRANS64 RZ, [R17+URZ+0x38000], R10 ;  /* 0x0380000a11ff99a7 */ /* 0x0011e4000800003f */
[----:B0-----:R-:W-:-:S04]  /*9300*/  PRMT R10, R18, 0x9910, RZ ;  /* 0x00009910120a7816 */ /* 0x001fc800000000ff */
[----:B------:R-:W-:-:S13]  /*9310*/  ISETP.NE.AND P2, PT, R10, 0x2, PT ;  /* 0x000000020a00780c */ /* 0x000fda0003f45270 */
[----:B------:R-:W-:Y:S05]  /*9320*/  @P2 BRA `(.L_x_275) ;  /* 0x0000000000042947 */ /* 0x000fea0003800000 */
[----:B------:R-:W-:Y:S01]  /*9330*/  BPT.TRAP 0x1 ;  /* 0x000000040000795c */ /* 0x000fe20000300000 */
.L_x_275:
[----:B------:R-:W-:Y:S05]  /*9340*/  @P0 BRA `(.L_x_276) ;  /* 0x0000000000040947 */ /* 0x000fea0003800000 */
[----:B------:R-:W-:Y:S01]  /*9350*/  BPT.TRAP 0x1 ;  /* 0x000000040000795c */ /* 0x000fe20000300000 */
.L_x_276:
[----:B------:R-:W0:Y:S01]  /*9360*/  LDC R12, c[0x0][0x380] ;  /* 0x0000e000ff0c7b82 */ /* 0x000e220000000800 */
[----:B------:R-:W-:Y:S01]  /*9370*/  R2UR UR4, R3 ;  /* 0x00000000030472ca */ /* 0x000fe200000e0000 */
[----:B------:R-:W-:Y:S01]  /*9380*/  ULDC UR14, c[0x0][0x38c] ;  /* 0x0000e300000e7ab9 */ /* 0x000fe20000000800 */
[----:B------:R-:W-:Y:S01]  /*9390*/  R2UR UR13, R19 ;  /* 0x00000000130d72ca */ /* 0x000fe200000e0000 */
[----:B------:R-:W-:Y:S01]  /*93a0*/  UISETP.NE.AND UP0, UPT, UR14, 0x1, UPT ;  /* 0x000000010e00788c */ /* 0x000fe2000bf05270 */
[----:B------:R-:W-:Y:S01]  /*93b0*/  R2UR UR10, R21 ;  /* 0x00000000150a72ca */ /* 0x000fe200000e0000 */
[----:B------:R-:W-:Y:S01]  /*93c0*/  ULDC UR23, c[0x0][0x398] ;  /* 0x0000e60000177ab9 */ /* 0x000fe20000000800 */
[----:B------:R-:W-:Y:S01]  /*93d0*/  R2UR UR16, R4 ;  /* 0x00000000041072ca */ /* 0x000fe200000e0000 */
[----:B------:R-:W1:Y:S01]  /*93e0*/  LDC.64 R10, c[0x0][0x3f8] ;  /* 0x0000fe00ff0a7b82 */ /* 0x000e620000000a00 */
[----:B------:R-:W-:Y:S01]  /*93f0*/  R2UR UR18, R8 ;  /* 0x00000000081272ca */ /* 0x000fe200000e0000 */
[----:B------:R-:W-:Y:S01]  /*9400*/  ULDC UR12, c[0x0][0x3ec] ;  /* 0x0000fb00000c7ab9 */ /* 0x000fe20000000800 */
[----:B------:R-:W-:Y:S01]  /*9410*/  R2UR UR17, R17 ;  /* 0x00000000111172ca */ /* 0x000fe200000e0000 */
[----:B------:R-:W-:Y:S01]  /*9420*/  VIADD R22, R22, 0xffffffff ;  /* 0xffffffff16167836 */ /* 0x000fe20000000000 */
[----:B------:R-:W-:Y:S01]  /*9430*/  ULDC.64 UR26, c[0x0][0x198] ;  /* 0x00006600001a7ab9 */ /* 0x000fe20000000a00 */
[----:B------:R-:W-:Y:S01]  /*9440*/  ULDC.64 UR20, c[0x0][0x3f0] ;  /* 0x0000fc0000147ab9 */ /* 0x000fe20000000a00 */
[----:B------:R-:W-:Y:S01]  /*9450*/  @UP0 ULDC.64 UR8, c[0x0][0x390] ;  /* 0x0000e40000080ab9 */ /* 0x000fe20000000a00 */
[----:B------:R-:W1:Y:S01]  /*9460*/  LDC.64 R14, c[0x0][0x3d0] ;  /* 0x0000f400ff0e7b82 */ /* 0x000e620000000a00 */
[----:B------:R-:W-:Y:S01]  /*9470*/  ISETP.GT.AND P6, PT, R22, 0x1, PT ;  /* 0x000000011600780c */ /* 0x000fe20003fc4270 */
[----:B------:R-:W-:Y:S01]  /*9480*/  VIADD R4, R4, 0x1 ;  /* 0x0000000104047836 */ /* 0x000fe20000000000 */
[----:B------:R-:W-:Y:S01]  /*9490*/  UMOV UR24, 0x0 ;  /* 0x0000000000187882 */ /* 0x000fe20000000000 */
[----:B------:R-:W-:-:S02]  /*94a0*/  ULEA UR16, UR16, UR10, 0xe ;  /* 0x0000000a10107291 */ /* 0x000fc4000f8e703f */
[----:B------:R-:W-:Y:S01]  /*94b0*/  USHF.L.U32 UR18, UR18, 0x6, URZ ;  /* 0x0000000612127899 */ /* 0x000fe2000800063f */
[----:B------:R-:W-:Y:S01]  /*94c0*/  ISETP.NE.AND P5, PT, R4, 0x7, PT ;  /* 0x000000070400780c */ /* 0x000fe20003fa5270 */
[----:B------:R-:W2:Y:S01]  /*94d0*/  LDC.64 R20, c[0x0][0x3e0] ;  /* 0x0000f800ff147b82 */ /* 0x000ea20000000a00 */
[----:B0-----:R-:W-:Y:S01]  /*94e0*/  ISETP.NE.AND P2, PT, R12, 0x1, PT ;  /* 0x000000010c00780c */ /* 0x001fe20003f45270 */
[----:B------:R-:W-:Y:S01]  /*94f0*/  UIADD3 UR17, UR17, 0x38000, URZ ;  /* 0x0003800011117890 */ /* 0x000fe2000fffe03f */
[----:B------:R-:W-:Y:S01]  /*9500*/  SEL R4, R4, RZ, P5 ;  /* 0x000000ff04047207 */ /* 0x000fe20002800000 */
[----:B------:R-:W-:-:S10]  /*9510*/  UMOV UR25, 0x10000000 ;  /* 0x1000000000197882 */ /* 0x000fd40000000000 */
[----:B------:R-:W-:Y:S01]  /*9520*/  @P2 IMAD.U32 R13, RZ, RZ, UR4 ;  /* 0x00000004ff0d2e24 */ /* 0x000fe2000f8e00ff */
[----:B------:R-:W-:Y:S01]  /*9530*/  ULDC.64 UR4, c[0x0][0x3c8] ;  /* 0x0000f20000047ab9 */ /* 0x000fe20000000a00 */
[----:B-1----:R-:W-:Y:S02]  /*9540*/  IMAD R11, R7, R14, R11 ;  /* 0x0000000e070b7224 */ /* 0x002fe400078e020b */
[----:B------:R-:W-:Y:S01]  /*9550*/  IMAD R10, R9, UR5, R10 ;  /* 0x00000005090a7c24 */ /* 0x000fe2000f8e020a */
[----:B------:R-:W-:Y:S02]  /*9560*/  @P2 R2UR UR13, R13 ;  /* 0x000000000d0d22ca */ /* 0x000fe400000e0000 */
[----:B------:R-:W0:Y:S01]  /*9570*/  LDC R13, c[0x0][0x400] ;  /* 0x00010000ff0d7b82 */ /* 0x000e220000000800 */
[----:B------:R-:W-:Y:S02]  /*9580*/  IMAD.U32 R11, R11, 0x20, R10 ;  /* 0x000000200b0b7824 */ /* 0x000fe400078e000a */
[----:B------:R-:W-:-:S05]  /*9590*/  VIADD R10, R8, 0x1 ;  /* 0x00000001080a7836 */ /* 0x000fca0000000000 */
[----:B------:R-:W-:-:S03]  /*95a0*/  ISETP.NE.AND P2, PT, R10, UR15, PT ;  /* 0x0000000f0a007c0c */ /* 0x000fc6000bf45270 */
[----:B------:R-:W-:Y:S02]  /*95b0*/  UIMAD.WIDE.U32 UR6, UR13, UR8, URZ ;  /* 0x000000080d0672a5 */ /* 0x000fe4000f8e003f */
[----:B------:R-:W-:Y:S01]  /*95c0*/  UMOV UR5, UR13 ;  /* 0x0000000d00057c82 */ /* 0x000fe20008000000 */
[----:B------:R-:W-:Y:S02]  /*95d0*/  UIADD3 UR6, UP1, UR26, 0xf0, URZ ;  /* 0x000000f01a067890 */ /* 0x000fe4000ff3e03f */
[----:B------:R-:W-:Y:S02]  /*95e0*/  @UP0 USHF.R.U32.HI UR5, URZ, UR9, UR7 ;  /* 0x000000093f050299 */ /* 0x000fe40008011607 */
[----:B------:R-:W-:Y:S02]  /*95f0*/  UIADD3 UR7, -UR13, URZ, URZ ;  /* 0x0000003f0d077290 */ /* 0x000fe4000fffe13f */
[----:B------:R-:W-:Y:S01]  /*9600*/  UISETP.NE.AND UP0, UPT, UR23, 0x1, UPT ;  /* 0x000000011700788c */ /* 0x000fe2000bf05270 */
[----:B------:R-:W-:-:S02]  /*9610*/  ULDC.64 UR8, c[0x0][0x3c0] ;  /* 0x0000f00000087ab9 */ /* 0x000fc40000000a00 */
[----:B------:R-:W-:Y:S01]  /*9620*/  UMOV UR22, UR5 ;  /* 0x0000000500167c82 */ /* 0x000fe20008000000 */
[----:B0-----:R-:W-:Y:S01]  /*9630*/  IMAD R8, R6, R15, R13 ;  /* 0x0000000f06087224 */ /* 0x001fe200078e020d */
[----:B------:R-:W-:Y:S01]  /*9640*/  UIADD3 UR26, UP2, UR26, 0x270, URZ ;  /* 0x000002701a1a7890 */ /* 0x000fe2000ff5e03f */
[----:B------:R-:W-:Y:S02]  /*9650*/  VIADD R13, R9, 0x1 ;  /* 0x00000001090d7836 */ /* 0x000fe40000000000 */
[----:B------:R-:W-:Y:S01]  /*9660*/  IMAD R12, R12, UR7, R19 ;  /* 0x000000070c0c7c24 */ /* 0x000fe2000f8e0213 */
[----:B------:R-:W-:Y:S01]  /*9670*/  UIADD3 UR7, -UR5, URZ, URZ ;  /* 0x0000003f05077290 */ /* 0x000fe2000fffe13f */
[----:B------:R-:W-:Y:S01]  /*9680*/  @P2 IMAD.MOV R13, RZ, RZ, R9 ;  /* 0x000000ffff0d2224 */ /* 0x000fe200078e0209 */
[----:B------:R-:W-:Y:S01]  /*9690*/  @UP0 ULDC UR10, c[0x0][0x39c] ;  /* 0x0000e700000a0ab9 */ /* 0x000fe20000000800 */
[----:B------:R-:W-:Y:S01]  /*96a0*/  IMAD.U32 R8, R8, 0x400, R11 ;  /* 0x0000040008087824 */ /* 0x000fe200078e000b */
[----:B------:R-:W-:Y:S01]  /*96b0*/  R2UR UR19, R12 ;  /* 0x000000000c1372ca */ /* 0x000fe200000e0000 */
[----:B------:R-:W-:Y:S01]  /*96c0*/  UIMAD.WIDE.U32 UR10, UR5, UR10, URZ ;  /* 0x0000000a050a72a5 */ /* 0x000fe2000f8e003f */
[----:B--2---:R-:W-:Y:S01]  /*96d0*/  ISETP.NE.AND P3, PT, R13, R20, PT ;  /* 0x000000140d00720c */ /* 0x004fe20003f65270 */
[----:B------:R-:W-:Y:S01]  /*96e0*/  @UP0 ULDC UR29, c[0x0][0x3a0] ;  /* 0x0000e800001d0ab9 */ /* 0x000fe20000000800 */
[----:B------:R-:W-:Y:S01]  /*96f0*/  R2UR UR28, R8 ;  /* 0x00000000081c72ca */ /* 0x000fe200000e0000 */
[----:B------:R-:W-:Y:S01]  /*9700*/  @UP0 USHF.R.U32.HI UR22, URZ, UR29, UR11 ;  /* 0x0000001d3f160299 */ /* 0x000fe2000801160b */
[C---:B------:R-:W-:Y:S01]  /*9710*/  VIADD R12, R7.reuse, 0x1 ;  /* 0x00000001070c7836 */ /* 0x040fe20000000000 */
[----:B------:R-:W-:Y:S01]  /*9720*/  UIMAD UR7, UR14, UR7, UR13 ;  /* 0x000000070e0772a4 */ /* 0x000fe2000f8e020d */
[----:B------:R-:W-:Y:S01]  /*9730*/  R2UR UR13, R7 ;  /* 0x00000000070d72ca */ /* 0x000fe200000e0000 */
[----:B------:R-:W-:Y:S01]  /*9740*/  UMOV UR10, UR18 ;  /* 0x00000012000a7c82 */ /* 0x000fe20008000000 */
[----:B------:R-:W-:Y:S01]  /*9750*/  R2UR UR11, R16 ;  /* 0x00000000100b72ca */ /* 0x000fe200000e0000 */
[----:B------:R-:W-:Y:S01]  /*9760*/  UIMAD UR20, UR7, UR9, UR20 ;  /* 0x00000009071472a4 */ /* 0x000fe2000f8e0214 */
[C---:B------:R-:W-:Y:S01]  /*9770*/  R2UR UR14, R6.reuse ;  /* 0x00000000060e72ca */ /* 0x040fe200000e0000 */
[----:B------:R-:W-:Y:S01]  /*9780*/  UIMAD UR19, UR19, UR8, UR12 ;  /* 0x00000008131372a4 */ /* 0x000fe2000f8e020c */
[----:B------:R-:W-:Y:S01]  /*9790*/  R2UR UR12, R9 ;  /* 0x00000000090c72ca */ /* 0x000fe200000e0000 */
[----:B------:R-:W-:Y:S01]  /*97a0*/  UIADD3 UR8, -UR22, URZ, URZ ;  /* 0x0000003f16087290 */ /* 0x000fe2000fffe13f */
[----:B------:R-:W-:Y:S01]  /*97b0*/  @P3 IMAD.MOV R12, RZ, RZ, R7 ;  /* 0x000000ffff0c3224 */ /* 0x000fe200078e0207 */
[----:B------:R-:W-:Y:S01]  /*97c0*/  UIADD3.X UR7, URZ, UR27, URZ, UP1, !UPT ;  /* 0x0000001b3f077290 */ /* 0x000fe20008ffe43f */
[----:B------:R-:W-:Y:S01]  /*97d0*/  SEL R8, RZ, 0x1, P5 ;  /* 0x00000001ff087807 */ /* 0x000fe20002800000 */
[----:B------:R-:W-:Y:S01]  /*97e0*/  UIMAD UR5, UR23, UR8, UR5 ;  /* 0x00000008170572a4 */ /* 0x000fe2000f8e0205 */
[----:B------:R-:W-:Y:S01]  /*97f0*/  VIADD R11, R6, 0x1 ;  /* 0x00000001060b7836 */ /* 0x000fe20000000000 */
[----:B------:R-:W-:Y:S01]  /*9800*/  ISETP.NE.AND P4, PT, R12, R21, PT ;  /* 0x000000150c00720c */ /* 0x000fe20003f85270 */
[----:B------:R-:W-:Y:S01]  /*9810*/  UIADD3 UR8, UR16, 0x1c000, URZ ;  /* 0x0001c00010087890 */ /* 0x000fe2000fffe03f */
[----:B------:R-:W-:Y:S01]  /*9820*/  LOP3.LUT R5, R5, R8, RZ, 0x3c, !PT ;  /* 0x0000000805057212 */ /* 0x000fe200078e3cff */
[----:B------:R-:W-:Y:S01]  /*9830*/  UIMAD UR21, UR5, UR4, UR21 ;  /* 0x00000004051572a4 */ /* 0x000fe2000f8e0215 */
[----:B------:R-:W-:Y:S01]  /*9840*/  SEL R8, R10, RZ, P2 ;  /* 0x000000ff0a087207 */ /* 0x000fe20001000000 */
[----:B------:R-:W-:Y:S01]  /*9850*/  UPRMT UR4, UR28, 0x5410, URZ ;  /* 0x000054101c047896 */ /* 0x000fe2000800003f */
[----:B------:R-:W-:Y:S01]  /*9860*/  SEL R9, R13, RZ, P3 ;  /* 0x000000ff0d097207 */ /* 0x000fe20001800000 */
[----:B------:R-:W-:Y:S01]  /*9870*/  UIADD3.X UR27, URZ, UR27, URZ, UP2, !UPT ;  /* 0x0000001b3f1b7290 */ /* 0x000fe200097fe43f */
[----:B------:R-:W-:Y:S01]  /*9880*/  SEL R7, R12, RZ, P4 ;  /* 0x000000ff0c077207 */ /* 0x000fe20002000000 */
[----:B------:R-:W-:-:S04]  /*9890*/  UMOV UR9, UR17 ;  /* 0x0000001100097c82 */ /* 0x000fc80008000000 */
[----:B------:R-:W-:Y:S01]  /*98a0*/  @P4 IMAD.MOV R11, RZ, RZ, R6 ;  /* 0x000000ffff0b4224 */ /* 0x000fe200078e0206 */
[----:B------:R2:W-:Y:S03]  /*98b0*/  UTMALDG.5D.IM2COL [UR16], [UR6], UR4 ;  /* 0x00000010060073b4 */ /* 0x0005e60008060004 */
[----:B------:R-:W-:Y:S01]  /*98c0*/  IMAD.MOV.U32 R6, RZ, RZ, R11 ;  /* 0x000000ffff067224 */ /* 0x000fe200078e000b */
[----:B------:R2:W-:Y:S02]  /*98d0*/  UTMALDG.5D [UR8], [UR26], desc[UR24] ;  /* 0x000018081a0075b4 */ /* 0x0005e40008021000 */
[----:B--2---:R-:W-:Y:S05]  /*98e0*/  @P6 BRA `(.L_x_277) ;  /* 0xfffffff800586947 */ /* 0x004fea000383ffff */
.L_x_273:
[----:B------:R-:W-:Y:S05]  /*98f0*/  BSYNC B0 ;  /* 0x0000000000007941 */ /* 0x000fea0003800000 */
.L_x_272:
[----:B------:R-:W-:Y:S01]  /*9900*/  ISETP.GE.U32.AND P0, PT, R2, 0x7, PT ;  /* 0x000000070200780c */ /* 0x000fe20003f06070 */
[----:B------:R-:W-:-:S12]  /*9910*/  IMAD.MOV.U32 R3, RZ, RZ, 0x1 ;  /* 0x00000001ff037424 */ /* 0x000fd800078e00ff */
[----:B------:R-:W-:Y:S05]  /*9920*/  @!P0 BRA `(.L_x_278) ;  /* 0x00000000001c8947 */ /* 0x000fea0003800000 */
[----:B------:R-:W-:-:S04]  /*9930*/  IMAD.WIDE.U32 R4, R2, 0x24924925, RZ ;  /* 0x2492492502047825 */ /* 0x000fc800078e00ff */
[----:B------:R-:W-:-:S05]  /*9940*/  IMAD.IADD R3, R2, 0x1, -R5 ;  /* 0x0000000102037824 */ /* 0x000fca00078e0a05 */
[----:B------:R-:W-:-:S04]  /*9950*/  LEA.HI R3, R3, R5, RZ, 0x1f ;  /* 0x0000000503037211 */ /* 0x000fc800078ff8ff */
[----:B------:R-:W-:-:S04]  /*9960*/  SHF.R.U32.HI R3, RZ, 0x2, R3 ;  /* 0x00000002ff037819 */ /* 0x000fc80000011603 */
[----:B------:R-:W-:-:S04]  /*9970*/  LOP3.LUT R3, R3, 0x1, RZ, 0xc0, !PT ;  /* 0x0000000103037812 */ /* 0x000fc800078ec0ff */
[----:B------:R-:W-:-:S04]  /*9980*/  ISETP.NE.U32.AND P0, PT, R3, 0x1, PT ;  /* 0x000000010300780c */ /* 0x000fc80003f05070 */
[----:B------:R-:W-:-:S09]  /*9990*/  SEL R3, RZ, 0x1, !P0 ;  /* 0x00000001ff037807 */ /* 0x000fd20004000000 */
.L_x_278:
[----:B------:R-:W-:Y:S05]  /*99a0*/  WARPSYNC.ALL ;  /* 0x0000000000007948 */ /* 0x000fea0003800000 */
[----:B------:R-:W-:-:S13]  /*99b0*/  ELECT P0, URZ, PT ;  /* 0x00000000003f782f */ /* 0x000fda0003800000 */
[----:B------:R-:W-:Y:S05]  /*99c0*/  @!P0 EXIT ;  /* 0x000000000000894d */ /* 0x000fea0003800000 */
[----:B------:R-:W-:-:S04]  /*99d0*/  LOP3.LUT R0, R0, 0x2, RZ, 0xfc, !PT ;  /* 0x0000000200007812 */ /* 0x000fc800078efcff */
[----:B------:R-:W-:-:S13]  /*99e0*/  ISETP.NE.AND P0, PT, R0, 0x3, PT ;  /* 0x000000030000780c */ /* 0x000fda0003f05270 */
[----:B------:R-:W-:Y:S05]  /*99f0*/  @!P0 BRA `(.L_x_279) ;  /* 0x0000000000048947 */ /* 0x000fea0003800000 */
[----:B------:R-:W-:Y:S01]  /*9a00*/  BPT.TRAP 0x1 ;  /* 0x000000040000795c */ /* 0x000fe20000300000 */
.L_x_279:
[----:B------:R-:W2:Y:S01]  /*9a10*/  S2R R7, SR_CgaCtaId ;  /* 0x0000000000077919 */ /* 0x000ea20000008800 */
[----:B------:R-:W-:Y:S01]  /*9a20*/  IMAD.WIDE.U32 R4, R2, 0x24924925, RZ ;  /* 0x2492492502047825 */ /* 0x000fe200078e00ff */
[----:B------:R-:W-:-:S03]  /*9a30*/  MOV R0, 0x400 ;  /* 0x0000040000007802 */ /* 0x000fc60000000f00 */
[----:B------:R-:W-:-:S05]  /*9a40*/  IMAD.IADD R4, R2, 0x1, -R5 ;  /* 0x0000000102047824 */ /* 0x000fca00078e0a05 */
[----:B------:R-:W-:-:S04]  /*9a50*/  LEA.HI R4, R4, R5, RZ, 0x1f ;  /* 0x0000000504047211 */ /* 0x000fc800078ff8ff */
[----:B------:R-:W-:-:S05]  /*9a60*/  SHF.R.U32.HI R5, RZ, 0x2, R4 ;  /* 0x00000002ff057819 */ /* 0x000fca0000011604 */
[----:B------:R-:W-:Y:S01]  /*9a70*/  IMAD R2, R5, -0x7, R2 ;  /* 0xfffffff905027824 */ /* 0x000fe200078e0202 */
[----:B--2---:R-:W-:Y:S02]  /*9a80*/  LEA R0, R7, R0, 0x18 ;  /* 0x0000000007007211 */ /* 0x004fe400078ec0ff */
[----:B------:R-:W-:-:S03]  /*9a90*/  SHF.L.U32 R7, R3, 0x1f, RZ ;  /* 0x0000001f03077819 */ /* 0x000fc600000006ff */
[----:B------:R-:W-:-:S04]  /*9aa0*/  VIADD R5, R0, 0x38038 ;  /* 0x0003803800057836 */ /* 0x000fc80000000000 */
[----:B------:R-:W-:-:S07]  /*9ab0*/  IMAD R0, R2, 0x8, R5 ;  /* 0x0000000802007824 */ /* 0x000fce00078e0205 */
.L_x_280:
[----:B--2---:R2:W3:Y:S02]  /*9ac0*/  SYNCS.PHASECHK.TRANS64.TRYWAIT P0, [R0+URZ], R7 ;  /* 0x00000007000075a7 */ /* 0x0044e4000800017f */
[----:B---3--:R-:W-:Y:S05]  /*9ad0*/  @!P0 NANOSLEEP.SYNCS 0x989680 ;  /* 0x009896800000895d */ /* 0x008fea0003900000 */
[----:B------:R-:W3:Y:S02]  /*9ae0*/  @!P0 SYNCS.PHASECHK.TRANS64 P0, [R0+URZ], R7 ;  /* 0x00000007000085a7 */ /* 0x000ee4000800007f */
[----:B---3--:R-:W-:Y:S05]  /*9af0*/  @!P0 BRA `(.L_x_280) ;  /* 0xfffffffc00f08947 */ /* 0x008fea000383ffff */
[----:B------:R-:W-:-:S05]  /*9b00*/  VIADD R2, R2, 0x1 ;  /* 0x0000000102027836 */ /* 0x000fca0000000000 */
[----:B------:R-:W-:-:S04]  /*9b10*/  ISETP.NE.AND P0, PT, R2, 0x7, PT ;  /* 0x000000070200780c */ /* 0x000fc80003f05270 */
[----:B--2---:R-:W-:Y:S02]  /*9b20*/  SEL R0, RZ, 0x1, P0 ;  /* 0x00000001ff007807 */ /* 0x004fe40000000000 */
[----:B------:R-:W-:Y:S02]  /*9b30*/  SEL R2, R2, RZ, P0 ;  /* 0x000000ff02027207 */ /* 0x000fe40000000000 */
[----:B------:R-:W-:-:S03]  /*9b40*/  LOP3.LUT R7, R3, R0, RZ, 0x3c, !PT ;  /* 0x0000000003077212 */ /* 0x000fc600078e3cff */
[----:B------:R-:W-:Y:S01]  /*9b50*/  IMAD R0, R2, 0x8, R5 ;  /* 0x0000000802007824 */ /* 0x000fe200078e0205 */
[----:B------:R-:W-:-:S07]  /*9b60*/  SHF.L.U32 R3, R7, 0x1f, RZ ;  /* 0x0000001f07037819 */ /* 0x000fce00000006ff */
.L_x_281:
        /* <DEDUP_REMOVED lines=11> */
.L_x_282:
        /* <DEDUP_REMOVED lines=11> */
.L_x_283:
        /* <DEDUP_REMOVED lines=11> */
.L_x_284:
        /* <DEDUP_REMOVED lines=11> */
.L_x_285:
        /* <DEDUP_REMOVED lines=11> */
.L_x_286:
[----:B--2---:R2:W3:Y:S02]  /*9ee0*/  SYNCS.PHASECHK.TRANS64.TRYWAIT P0, [R2+URZ], R3 ;  /* 0x00000003020075a7 */ /* 0x0044e4000800017f */
[----:B---3--:R-:W-:Y:S05]  /*9ef0*/  @!P0 NANOSLEEP.SYNCS 0x989680 ;  /* 0x009896800000895d */ /* 0x008fea0003900000 */
[----:B------:R-:W3:Y:S02]  /*9f00*/  @!P0 SYNCS.PHASECHK.TRANS64 P0, [R2+URZ], R3 ;  /* 0x00000003020085a7 */ /* 0x000ee4000800007f */
[----:B---3--:R-:W-:Y:S05]  /*9f10*/  @P0 EXIT ;  /* 0x000000000000094d */ /* 0x008fea0003800000 */
[----:B------:R-:W-:Y:S05]  /*9f20*/  BRA `(.L_x_286) ;  /* 0xfffffffc00ec7947 */ /* 0x000fea000383ffff */
.L_x_287:
[----:B------:R-:W-:-:S00]  /*9f30*/  BRA `(.L_x_287) ;  /* 0xfffffffc00fc7947 */ /* 0x000fc0000383ffff */
[----:B------:R-:W-:-:S00]  /*9f40*/  NOP ;  /* 0x0000000000007918 */ /* 0x000fc00000000000 */
        /* <DEDUP_REMOVED lines=11> */
.L_x_288:


//--------------------- .nv.shared._ZN7cutlass13device_kernelINS_4conv6kernel13ConvUniversalINS1_16ConvProblemShapeILNS1_8OperatorE0ELi3EEENS1_10collective14CollectiveConvINS1_46MainloopSm90TmaGmmaWarpSpecializedImplicitGemmILS5_0ELi7ELi3EN4cute5tupleIJNSA_1CILi1EEESD_SD_EEENS1_36KernelImplicitTmaWarpSpecializedSm90ELi1EEENSB_IJNSC_ILi128EEESH_NSB_IJNSC_ILi64EEEEEEEEENS_6half_tESL_NSA_8TiledMMAINSA_8MMA_AtomIJNSA_4SM904GMMA26MMA_64x128x16_F32F16F16_SSILNSP_5MajorE0ELSR_0ELNSP_7ScaleInE1ELSS_1EEEEEENSA_6LayoutISE_NSB_IJNSC_ILi0EEESW_SW_EEEEENSB_IJNSA_10UnderscoreESZ_SZ_EEEEENS7_6detail26Sm90ImplicitGemmTileTraitsINSA_20SM90_TMA_LOAD_IM2COLENSA_14ComposedLayoutINSA_7SwizzleILi3ELi4ELi3EEENSA_18smem_ptr_flag_bitsILi16EEENSV_INSB_IJNSB_IJNSC_ILi8EEENSC_ILi16EEEEEENSB_IJSI_SD_EEENSB_IJSD_NSC_ILi7EEEEEEEEENSB_IJNSB_IJSI_NSC_ILi512EEEEEENSB_IJSD_SW_EEENSB_IJSW_NSC_ILi8192EEEEEEEEEEEEEvEENS13_INSA_13SM90_TMA_LOADES1O_vEEEENS_8epilogue10collective6detail29Sm90TmaWarpSpecializedAdapterINS1U_15DefaultEpilogueISL_NSB_IJNSB_IJllllEEESD_SW_EEES1Z_NS1T_6thread17LinearCombinationISL_Li1EffLNS20_9ScaleType4KindE0ELNS_15FloatRoundStyleE2ESL_EENS_4gemm15EpilogueDefaultEEEEEvvEEEEvNT_6ParamsE --------------------------
	.section	.nv.shared._ZN7cutlass13device_kernelINS_4conv6kernel13ConvUniversalINS1_16ConvProblemShapeILNS1_8OperatorE0ELi3EEENS1_10collective14CollectiveConvINS1_46MainloopSm90TmaGmmaWarpSpecializedImplicitGemmILS5_0ELi7ELi3EN4cute5tupleIJNSA_1CILi1EEESD_SD_EEENS1_36KernelImplicitTmaWarpSpecializedSm90ELi1EEENSB_IJNSC_ILi128EEESH_NSB_IJNSC_ILi64EEEEEEEEENS_6half_tESL_NSA_8TiledMMAINSA_8MMA_AtomIJNSA_4SM904GMMA26MMA_64x128x16_F32F16F16_SSILNSP_5MajorE0ELSR_0ELNSP_7ScaleInE1ELSS_1EEEEEENSA_6LayoutISE_NSB_IJNSC_ILi0EEESW_SW_EEEEENSB_IJNSA_10UnderscoreESZ_SZ_EEEEENS7_6detail26Sm90ImplicitGemmTileTraitsINSA_20SM90_TMA_LOAD_IM2COLENSA_14ComposedLayoutINSA_7SwizzleILi3ELi4ELi3EEENSA_18smem_ptr_flag_bitsILi16EEENSV_INSB_IJNSB_IJNSC_ILi8EEENSC_ILi16EEEEEENSB_IJSI_SD_EEENSB_IJSD_NSC_ILi7EEEEEEEEENSB_IJNSB_IJSI_NSC_ILi512EEEEEENSB_IJSD_SW_EEENSB_IJSW_NSC_ILi8192EEEEEEEEEEEEEvEENS13_INSA_13SM90_TMA_LOADES1O_vEEEENS_8epilogue10collective6detail29Sm90TmaWarpSpecializedAdapterINS1U_15DefaultEpilogueISL_NSB_IJNSB_IJllllEEESD_SW_EEES1Z_NS1T_6thread17LinearCombinationISL_Li1EffLNS20_9ScaleType4KindE0ELNS_15FloatRoundStyleE2ESL_EENS_4gemm15EpilogueDefaultEEEEEvvEEEEvNT_6ParamsE,"aw",@nobits
	.sectionflags	@""
	.align	16
	.zero		1024


//--------------------- .nv.shared.reserved.0     --------------------------
	.section	.nv.shared.reserved.0,"aw",@nobits
	.weak		__nv_reservedSMEM_offset_0_alias
	.size		__nv_reservedSMEM_offset_0_alias, 0, 0
	.other		__nv_reservedSMEM_offset_0_alias,@"STO_CUDA_RESERVED_SHARED STV_DEFAULT"
__nv_reservedSMEM_offset_0_alias:
	.zero		0


//--------------------- .nv.global                --------------------------
	.section	.nv.global,"aw",@nobits
.nv.global:
	.type		_ZN39_INTERNAL_ce88ec90_4_k_cu_3043ab51_37014cute1_E,@object
	.size		_ZN39_INTERNAL_ce88ec90_4_k_cu_3043ab51_37014cute1_E,(_ZN39_INTERNAL_ce88ec90_4_k_cu_3043ab51_37014cuda3std3__45__cpo6cbeginE - _ZN39_INTERNAL_ce88ec90_4_k_cu_3043ab51_37014cute1_E)
_ZN39_INTERNAL_ce88ec90_4_k_cu_3043ab51_37014cute1_E:
	.zero		1
	.type		_ZN39_INTERNAL_ce88ec90_4_k_cu_3043ab51_37014cuda3std3__45__cpo6cbeginE,@object
	.size		_ZN39_INTERNAL_ce88ec90_4_k_cu_3043ab51_37014cuda3std3__45__cpo6cbeginE,(_ZN39_INTERNAL_ce88ec90_4_k_cu_3043ab51_37014cuda3std3__48in_placeE - _ZN39_INTERNAL_ce88ec90_4_k_cu_3043ab51_37014cuda3std3__45__cpo6cbeginE)
_ZN39_INTERNAL_ce88ec90_4_k_cu_3043ab51_37014cuda3std3__45__cpo6cbeginE:
	.zero		1
	.type		_ZN39_INTERNAL_ce88ec90_4_k_cu_3043ab51_37014cuda3std3__48in_placeE,@object
	.size		_ZN39_INTERNAL_ce88ec90_4_k_cu_3043ab51_37014cuda3std3__48in_placeE,(_ZN39_INTERNAL_ce88ec90_4_k_cu_3043ab51_37014cuda3std6ranges3__45__cpo9iter_moveE - _ZN39_INTERNAL_ce88ec90_4_k_cu_3043ab51_37014cuda3std3__48in_placeE)
_ZN39_INTERNAL_ce88ec90_4_k_cu_3043ab51_37014cuda3std3__48in_placeE:
	.zero		1
	.type		_ZN39_INTERNAL_ce88ec90_4_k_cu_3043ab51_37014cuda3std6ranges3__45__cpo9iter_moveE,@object
	.size		_ZN39_INTERNAL_ce88ec90_4_k_cu_3043ab51_37014cuda3std6ranges3__45__cpo9iter_moveE,(_ZN39_INTERNAL_ce88ec90_4_k_cu_3043ab51_37014cuda3std3__45__cpo5beginE - _ZN39_INTERNAL_ce88ec90_4_k_cu_3043ab51_37014cuda3std6ranges3__45__cpo9iter_moveE)
_ZN39_INTERNAL_ce88ec90_4_k_cu_3043ab51_37014cuda3std6ranges3__45__cpo9iter_moveE:
	.zero		1
	.type		_ZN39_INTERNAL_ce88ec90_4_k_cu_3043ab51_37014cuda3std3__45__cpo5beginE,@object
	.size		_ZN39_INTERNAL_ce88ec90_4_k_cu_3043ab51_37014cuda3std3__45__cpo5beginE,(_ZN39_INTERNAL_ce88ec90_4_k_cu_3043ab51_37014cuda3std3__441_GLOBAL__N__ce88ec90_4_k_cu_3043ab51_37016ignoreE - _ZN39_INTERNAL_ce88ec90_4_k_cu_3043ab51_37014cuda3std3__45__cpo5beginE)
_ZN39_INTERNAL_ce88ec90_4_k_cu_3043ab51_37014cuda3std3__45__cpo5beginE:
	.zero		1
	.type		_ZN39_INTERNAL_ce88ec90_4_k_cu_3043ab51_37014cuda3std3__441_GLOBAL__N__ce88ec90_4_k_cu_3043ab51_37016ignoreE,@object
	.size		_ZN39_INTERNAL_ce88ec90_4_k_cu_3043ab51_37014cuda3std3__441_GLOBAL__N__ce88ec90_4_k_cu_3043ab51_37016ignoreE,(_ZN39_INTERNAL_ce88ec90_4_k_cu_3043ab51_37014cute7productE - _ZN39_INTERNAL_ce88ec90_4_k_cu_3043ab51_37014cuda3std3__441_GLOBAL__N__ce88ec90_4_k_cu_3043ab51_37016ignoreE)
_ZN39_INTERNAL_ce88ec90_4_k_cu_3043ab51_37014cuda3std3__441_GLOBAL__N__ce88ec90_4_k_cu_3043ab51_37016ignoreE:
	.zero		1
	.type		_ZN39_INTERNAL_ce88ec90_4_k_cu_3043ab51_37014cute7productE,@object
	.size		_ZN39_INTERNAL_ce88ec90_4_k_cu_3043ab51_37014cute7productE,(_ZN39_INTERNAL_ce88ec90_4_k_cu_3043ab51_37014cuda3std3__45__cpo3endE - _ZN39_INTERNAL_ce88ec90_4_k_cu_3043ab51_37014cute7productE)
_ZN39_INTERNAL_ce88ec90_4_k_cu_3043ab51_37014cute7productE:
	.zero		1
	.type		_ZN39_INTERNAL_ce88ec90_4_k_cu_3043ab51_37014cuda3std3__45__cpo3endE,@object
	.size		_ZN39_INTERNAL_ce88ec90_4_k_cu_3043ab51_37014cuda3std3__45__cpo3endE,(_ZN39_INTERNAL_ce88ec90_4_k_cu_3043ab51_37014cuda3std3__419piecewise_constructE - _ZN39_INTERNAL_ce88ec90_4_k_cu_3043ab51_37014cuda3std3__45__cpo3endE)
_ZN39_INTERNAL_ce88ec90_4_k_cu_3043ab51_37014cuda3std3__45__cpo3endE:
	.zero		1
	.type		_ZN39_INTERNAL_ce88ec90_4_k_cu_3043ab51_37014cuda3std3__419piecewise_constructE,@object
	.size		_ZN39_INTERNAL_ce88ec90_4_k_cu_3043ab51_37014cuda3std3__419piecewise_constructE,(_ZN39_INTERNAL_ce88ec90_4_k_cu_3043ab51_37014cuda3std3__45__cpo4cendE - _ZN39_INTERNAL_ce88ec90_4_k_cu_3043ab51_37014cuda3std3__419piecewise_constructE)
_ZN39_INTERNAL_ce88ec90_4_k_cu_3043ab51_37014cuda3std3__419piecewise_constructE:
	.zero		1
	.type		_ZN39_INTERNAL_ce88ec90_4_k_cu_3043ab51_37014cuda3std3__45__cpo4cendE,@object
	.size		_ZN39_INTERNAL_ce88ec90_4_k_cu_3043ab51_37014cuda3std3__45__cpo4cendE,(_ZN39_INTERNAL_ce88ec90_4_k_cu_3043ab51_37014cuda3std6ranges3__45__cpo4swapE - _ZN39_INTERNAL_ce88ec90_4_k_cu_3043ab51_37014cuda3std3__45__cpo4cendE)
_ZN39_INTERNAL_ce88ec90_4_k_cu_3043ab51_37014cuda3std3__45__cpo4cendE:
	.zero		1
	.type		_ZN39_INTERNAL_ce88ec90_4_k_cu_3043ab51_37014cuda3std6ranges3__45__cpo4swapE,@object
	.size		_ZN39_INTERNAL_ce88ec90_4_k_cu_3043ab51_37014cuda3std6ranges3__45__cpo4swapE,(.L_7 - _ZN39_INTERNAL_ce88ec90_4_k_cu_3043ab51_37014cuda3std6ranges3__45__cpo4swapE)
_ZN39_INTERNAL_ce88ec90_4_k_cu_3043ab51_37014cuda3std6ranges3__45__cpo4swapE:
	.zero		1
.L_7:


//--------------------- .nv.constant0._ZN7cutlass13device_kernelINS_4conv6kernel13ConvUniversalINS1_16ConvProblemShapeILNS1_8OperatorE0ELi3EEENS1_10collective14CollectiveConvINS1_46MainloopSm90TmaGmmaWarpSpecializedImplicitGemmILS5_0ELi7ELi3EN4cute5tupleIJNSA_1CILi1EEESD_SD_EEENS1_36KernelImplicitTmaWarpSpecializedSm90ELi1EEENSB_IJNSC_ILi128EEESH_NSB_IJNSC_ILi64EEEEEEEEENS_6half_tESL_NSA_8TiledMMAINSA_8MMA_AtomIJNSA_4SM904GMMA26MMA_64x128x16_F32F16F16_SSILNSP_5MajorE0ELSR_0ELNSP_7ScaleInE1ELSS_1EEEEEENSA_6LayoutISE_NSB_IJNSC_ILi0EEESW_SW_EEEEENSB_IJNSA_10UnderscoreESZ_SZ_EEEEENS7_6detail26Sm90ImplicitGemmTileTraitsINSA_20SM90_TMA_LOAD_IM2COLENSA_14ComposedLayoutINSA_7SwizzleILi3ELi4ELi3EEENSA_18smem_ptr_flag_bitsILi16EEENSV_INSB_IJNSB_IJNSC_ILi8EEENSC_ILi16EEEEEENSB_IJSI_SD_EEENSB_IJSD_NSC_ILi7EEEEEEEEENSB_IJNSB_IJSI_NSC_ILi512EEEEEENSB_IJSD_SW_EEENSB_IJSW_NSC_ILi8192EEEEEEEEEEEEEvEENS13_INSA_13SM90_TMA_LOADES1O_vEEEENS_8epilogue10collective6detail29Sm90TmaWarpSpecializedAdapterINS1U_15DefaultEpilogueISL_NSB_IJNSB_IJllllEEESD_SW_EEES1Z_NS1T_6thread17LinearCombinationISL_Li1EffLNS20_9ScaleType4KindE0ELNS_15FloatRoundStyleE2ESL_EENS_4gemm15EpilogueDefaultEEEEEvvEEEEvNT_6ParamsE --------------------------
	.section	.nv.constant0._ZN7cutlass13device_kernelINS_4conv6kernel13ConvUniversalINS1_16ConvProblemShapeILNS1_8OperatorE0ELi3EEENS1_10collective14CollectiveConvINS1_46MainloopSm90TmaGmmaWarpSpecializedImplicitGemmILS5_0ELi7ELi3EN4cute5tupleIJNSA_1CILi1EEESD_SD_EEENS1_36KernelImplicitTmaWarpSpecializedSm90ELi1EEENSB_IJNSC_ILi128EEESH_NSB_IJNSC_ILi64EEEEEEEEENS_6half_tESL_NSA_8TiledMMAINSA_8MMA_AtomIJNSA_4SM904GMMA26MMA_64x128x16_F32F16F16_SSILNSP_5MajorE0ELSR_0ELNSP_7ScaleInE1ELSS_1EEEEEENSA_6LayoutISE_NSB_IJNSC_ILi0EEESW_SW_EEEEENSB_IJNSA_10UnderscoreESZ_SZ_EEEEENS7_6detail26Sm90ImplicitGemmTileTraitsINSA_20SM90_TMA_LOAD_IM2COLENSA_14ComposedLayoutINSA_7SwizzleILi3ELi4ELi3EEENSA_18smem_ptr_flag_bitsILi16EEENSV_INSB_IJNSB_IJNSC_ILi8EEENSC_ILi16EEEEEENSB_IJSI_SD_EEENSB_IJSD_NSC_ILi7EEEEEEEEENSB_IJNSB_IJSI_NSC_ILi512EEEEEENSB_IJSD_SW_EEENSB_IJSW_NSC_ILi8192EEEEEEEEEEEEEvEENS13_INSA_13SM90_TMA_LOADES1O_vEEEENS_8epilogue10collective6detail29Sm90TmaWarpSpecializedAdapterINS1U_15DefaultEpilogueISL_NSB_IJNSB_IJllllEEESD_SW_EEES1Z_NS1T_6thread17LinearCombinationISL_Li1EffLNS20_9ScaleType4KindE0ELNS_15FloatRoundStyleE2ESL_EENS_4gemm15EpilogueDefaultEEEEEvvEEEEvNT_6ParamsE,"a",@progbits
	.sectionflags	@""
	.align	4
.nv.constant0._ZN7cutlass13device_kernelINS_4conv6kernel13ConvUniversalINS1_16ConvProblemShapeILNS1_8OperatorE0ELi3EEENS1_10collective14CollectiveConvINS1_46MainloopSm90TmaGmmaWarpSpecializedImplicitGemmILS5_0ELi7ELi3EN4cute5tupleIJNSA_1CILi1EEESD_SD_EEENS1_36KernelImplicitTmaWarpSpecializedSm90ELi1EEENSB_IJNSC_ILi128EEESH_NSB_IJNSC_ILi64EEEEEEEEENS_6half_tESL_NSA_8TiledMMAINSA_8MMA_AtomIJNSA_4SM904GMMA26MMA_64x128x16_F32F16F16_SSILNSP_5MajorE0ELSR_0ELNSP_7ScaleInE1ELSS_1EEEEEENSA_6LayoutISE_NSB_IJNSC_ILi0EEESW_SW_EEEEENSB_IJNSA_10UnderscoreESZ_SZ_EEEEENS7_6detail26Sm90ImplicitGemmTileTraitsINSA_20SM90_TMA_LOAD_IM2COLENSA_14ComposedLayoutINSA_7SwizzleILi3ELi4ELi3EEENSA_18smem_ptr_flag_bitsILi16EEENSV_INSB_IJNSB_IJNSC_ILi8EEENSC_ILi16EEEEEENSB_IJSI_SD_EEENSB_IJSD_NSC_ILi7EEEEEEEEENSB_IJNSB_IJSI_NSC_ILi512EEEEEENSB_IJSD_SW_EEENSB_IJSW_NSC_ILi8192EEEEEEEEEEEEEvEENS13_INSA_13SM90_TMA_LOADES1O_vEEEENS_8epilogue10collective6detail29Sm90TmaWarpSpecializedAdapterINS1U_15DefaultEpilogueISL_NSB_IJNSB_IJllllEEESD_SW_EEES1Z_NS1T_6thread17LinearCombinationISL_Li1EffLNS20_9ScaleType4KindE0ELNS_15FloatRoundStyleE2ESL_EENS_4gemm15EpilogueDefaultEEEEEvvEEEEvNT_6ParamsE:
	.zero		1664


//--------------------- SYMBOLS --------------------------

	.type		.nv.reservedSmem.offset0,@object
	.size		.nv.reservedSmem.offset0,0x4
